// auto-generated by cutlass_sweep.gemm — config: {"arch": "sm_100", "cluster_m": 2, "cluster_n": 1, "dtype": "bf16", "stages": 4, "tile_k": 32, "tile_m": 256, "tile_n": 128}
#include "cutlass/cutlass.h"
#include "cutlass/gemm/collective/collective_builder.hpp"
#include "cutlass/gemm/device/gemm_universal_adapter.h"
#include "cutlass/gemm/kernel/gemm_universal.hpp"
#include "cutlass/epilogue/collective/collective_builder.hpp"

using ElemA = cutlass::bfloat16_t;
using ElemB = cutlass::bfloat16_t;
using ElemCD = cutlass::bfloat16_t;
using Acc  = float;
using TileShape    = cute::Shape<cute::_256, cute::_128, cute::_32>;
using ClusterShape = cute::Shape<cute::_2, cute::_1, cute::_1>;

using CollectiveEpilogue = typename cutlass::epilogue::collective::CollectiveBuilder<
    cutlass::arch::Sm100, cutlass::arch::OpClassTensorOp,
    TileShape, ClusterShape,
    cutlass::epilogue::collective::EpilogueTileAuto,
    Acc, Acc,
    ElemCD, cutlass::layout::RowMajor, 128 / cutlass::sizeof_bits<ElemCD>::value,
    ElemCD, cutlass::layout::RowMajor, 128 / cutlass::sizeof_bits<ElemCD>::value,
    cutlass::epilogue::collective::EpilogueScheduleAuto
  >::CollectiveOp;

using CollectiveMainloop = typename cutlass::gemm::collective::CollectiveBuilder<
    cutlass::arch::Sm100, cutlass::arch::OpClassTensorOp,
    ElemA, cutlass::layout::RowMajor, 128 / cutlass::sizeof_bits<ElemA>::value,
    ElemB, cutlass::layout::ColumnMajor, 128 / cutlass::sizeof_bits<ElemB>::value,
    Acc,
    TileShape, ClusterShape,
    cutlass::gemm::collective::StageCount<4>,
    cutlass::gemm::collective::KernelScheduleAuto
  >::CollectiveOp;

using GemmKernel = cutlass::gemm::kernel::GemmUniversal<
    cute::Shape<int,int,int,int>,
    CollectiveMainloop,
    CollectiveEpilogue
>;
using Gemm = cutlass::gemm::device::GemmUniversalAdapter<GemmKernel>;

// Force the device kernel symbol into the cubin without needing a host main.
auto* _anchor = &cutlass::device_kernel<GemmKernel>;


// ===== COMPILED SASS (sm_100a) =====

	.target	sm_100a

	.elftype	@"ET_EXEC"


//--------------------- .note.nv.tkinfo           --------------------------
	.section	.note.nv.tkinfo,"",@"SHT_NOTE"
	.sectionflags	@"SHF_NOTE_NV_TKINFO"
	.tkinfo
        /*0018*/ 	.word	0x00000002
        /*0030*/ 	.string	""
        /*0030*/ 	.string	"ptxas"
        /*0030*/ 	.string	"Cuda compilation tools, release 13.0, V13.0.88"
        /*0030*/ 	.string	"Build cuda_13.0.r13.0/compiler.36424714_0"
        /*0030*/ 	.string	"-arch sm_100a -m 64 "



//--------------------- .note.nv.cuinfo           --------------------------
	.section	.note.nv.cuinfo,"",@"SHT_NOTE"
	.sectionflags	@"SHF_NOTE_NV_CUINFO"
        /*0018*/ 	.short	0x0002
        /*001a*/ 	.short	0x0064
        /*001c*/ 	.short	0x0082
	.zero		2


//--------------------- .nv.info                  --------------------------
	.section	.nv.info,"",@"SHT_CUDA_INFO"
	.align	4


	//----- nvinfo : EIATTR_REGCOUNT
	.align		4
        /*0000*/ 	.byte	0x04, 0x2f
        /*0002*/ 	.short	(.L_19 - .L_18)
	.align		4
.L_18:
        /*0004*/ 	.word	index@(_ZN7cutlass13device_kernelINS_4gemm6kernel13GemmUniversalIN4cute5tupleIJiiiiEEENS1_10collective13CollectiveMmaINS1_35MainloopSm100TmaUmmaWarpSpecializedILi4ELi2ELi4ENS5_IJNS4_1CILi2EEENSA_ILi1EEESC_EEEEENS5_IJNSA_ILi256EEENSA_ILi128EEENSA_ILi32EEEEEENS_10bfloat16_tENS5_IJlSC_lEEESJ_SK_NS4_8TiledMMAINS4_8MMA_AtomIJNS4_26SM100_MMA_F16BF16_2x1SM_SSISJ_SJ_fLi256ELi128ELNS4_4UMMA5MajorE0ELSP_0ELNSO_7ScaleInE0ELSQ_0EEEEEENS4_6LayoutINS5_IJSC_SC_SC_EEENS5_IJNSA_ILi0EEESV_SV_EEEEENS5_IJNS4_10UnderscoreESY_SY_EEEEENS4_18SM100_TMA_2SM_LOADENS4_14ComposedLayoutINS4_7SwizzleILi2ELi4ELi3EEENS4_18smem_ptr_flag_bitsILi16EEENST_INS5_IJNSA_ILi8EEESH_EEENS5_IJSH_SC_EEEEEEEvNS4_8identityES11_S1B_vS1C_EENS_8epilogue10collective18CollectiveEpilogueINS1E_23Sm100TmaWarpSpecializedILi4ELi2ELi32ELb1ELb0EEEJNS5_IJSG_SG_SH_EEENS5_IJNST_ISG_SC_EENST_ISH_SC_EEEEESJ_SK_SJ_SK_NS1E_6fusion15FusionCallbacksIS1I_NS1N_17LinearCombinationISJ_fSJ_fLNS_15FloatRoundStyleE2EEES1J_S1M_JEEENS4_5SM1004TMEM4LOAD26SM100_TMEM_LOAD_32dp32b32xENS4_13SM90_TMA_LOADES1B_NS4_39AutoVectorizingCopyWithAssumedAlignmentILi128EEENS4_14SM90_TMA_STOREES1B_S1Z_S1Z_EEEvvEEEEvNT_6ParamsE)
        /*0008*/ 	.word	0x00000073


	//----- nvinfo : EIATTR_FRAME_SIZE
	.align		4
.L_19:
        /*000c*/ 	.byte	0x04, 0x11
        /*000e*/ 	.short	(.L_21 - .L_20)
	.align		4
.L_20:
        /*0010*/ 	.word	index@($__internal_2_$__cuda_sm10x_tcgen05_guardrail_trap_unallocated_columns_being_dealloced)
        /*0014*/ 	.word	0x00000000


	//----- nvinfo : EIATTR_FRAME_SIZE
	.align		4
.L_21:
        /*0018*/ 	.byte	0x04, 0x11
        /*001a*/ 	.short	(.L_23 - .L_22)
	.align		4
.L_22:
        /*001c*/ 	.word	index@($__internal_1_$__cuda_sm10x_tcgen05_guardrail_trap_phase_invalid_during_alloc)
        /*0020*/ 	.word	0x00000000


	//----- nvinfo : EIATTR_FRAME_SIZE
	.align		4
.L_23:
        /*0024*/ 	.byte	0x04, 0x11
        /*0026*/ 	.short	(.L_25 - .L_24)
	.align		4
.L_24:
        /*0028*/ 	.word	index@($__internal_0_$__cuda_sm10x_tcgen05_guardrail_trap_col_being_dealloced_not_returned_by_alloc)
        /*002c*/ 	.word	0x00000000


	//----- nvinfo : EIATTR_FRAME_SIZE
	.align		4
.L_25:
        /*0030*/ 	.byte	0x04, 0x11
        /*0032*/ 	.short	(.L_27 - .L_26)
	.align		4
.L_26:
        /*0034*/ 	.word	index@(_ZN7cutlass13device_kernelINS_4gemm6kernel13GemmUniversalIN4cute5tupleIJiiiiEEENS1_10collective13CollectiveMmaINS1_35MainloopSm100TmaUmmaWarpSpecializedILi4ELi2ELi4ENS5_IJNS4_1CILi2EEENSA_ILi1EEESC_EEEEENS5_IJNSA_ILi256EEENSA_ILi128EEENSA_ILi32EEEEEENS_10bfloat16_tENS5_IJlSC_lEEESJ_SK_NS4_8TiledMMAINS4_8MMA_AtomIJNS4_26SM100_MMA_F16BF16_2x1SM_SSISJ_SJ_fLi256ELi128ELNS4_4UMMA5MajorE0ELSP_0ELNSO_7ScaleInE0ELSQ_0EEEEEENS4_6LayoutINS5_IJSC_SC_SC_EEENS5_IJNSA_ILi0EEESV_SV_EEEEENS5_IJNS4_10UnderscoreESY_SY_EEEEENS4_18SM100_TMA_2SM_LOADENS4_14ComposedLayoutINS4_7SwizzleILi2ELi4ELi3EEENS4_18smem_ptr_flag_bitsILi16EEENST_INS5_IJNSA_ILi8EEESH_EEENS5_IJSH_SC_EEEEEEEvNS4_8identityES11_S1B_vS1C_EENS_8epilogue10collective18CollectiveEpilogueINS1E_23Sm100TmaWarpSpecializedILi4ELi2ELi32ELb1ELb0EEEJNS5_IJSG_SG_SH_EEENS5_IJNST_ISG_SC_EENST_ISH_SC_EEEEESJ_SK_SJ_SK_NS1E_6fusion15FusionCallbacksIS1I_NS1N_17LinearCombinationISJ_fSJ_fLNS_15FloatRoundStyleE2EEES1J_S1M_JEEENS4_5SM1004TMEM4LOAD26SM100_TMEM_LOAD_32dp32b32xENS4_13SM90_TMA_LOADES1B_NS4_39AutoVectorizingCopyWithAssumedAlignmentILi128EEENS4_14SM90_TMA_STOREES1B_S1Z_S1Z_EEEvvEEEEvNT_6ParamsE)
        /*0038*/ 	.word	0x00000000


	//----- nvinfo : EIATTR_MIN_STACK_SIZE
	.align		4
.L_27:
        /*003c*/ 	.byte	0x04, 0x12
        /*003e*/ 	.short	(.L_29 - .L_28)
	.align		4
.L_28:
        /*0040*/ 	.word	index@(_ZN7cutlass13device_kernelINS_4gemm6kernel13GemmUniversalIN4cute5tupleIJiiiiEEENS1_10collective13CollectiveMmaINS1_35MainloopSm100TmaUmmaWarpSpecializedILi4ELi2ELi4ENS5_IJNS4_1CILi2EEENSA_ILi1EEESC_EEEEENS5_IJNSA_ILi256EEENSA_ILi128EEENSA_ILi32EEEEEENS_10bfloat16_tENS5_IJlSC_lEEESJ_SK_NS4_8TiledMMAINS4_8MMA_AtomIJNS4_26SM100_MMA_F16BF16_2x1SM_SSISJ_SJ_fLi256ELi128ELNS4_4UMMA5MajorE0ELSP_0ELNSO_7ScaleInE0ELSQ_0EEEEEENS4_6LayoutINS5_IJSC_SC_SC_EEENS5_IJNSA_ILi0EEESV_SV_EEEEENS5_IJNS4_10UnderscoreESY_SY_EEEEENS4_18SM100_TMA_2SM_LOADENS4_14ComposedLayoutINS4_7SwizzleILi2ELi4ELi3EEENS4_18smem_ptr_flag_bitsILi16EEENST_INS5_IJNSA_ILi8EEESH_EEENS5_IJSH_SC_EEEEEEEvNS4_8identityES11_S1B_vS1C_EENS_8epilogue10collective18CollectiveEpilogueINS1E_23Sm100TmaWarpSpecializedILi4ELi2ELi32ELb1ELb0EEEJNS5_IJSG_SG_SH_EEENS5_IJNST_ISG_SC_EENST_ISH_SC_EEEEESJ_SK_SJ_SK_NS1E_6fusion15FusionCallbacksIS1I_NS1N_17LinearCombinationISJ_fSJ_fLNS_15FloatRoundStyleE2EEES1J_S1M_JEEENS4_5SM1004TMEM4LOAD26SM100_TMEM_LOAD_32dp32b32xENS4_13SM90_TMA_LOADES1B_NS4_39AutoVectorizingCopyWithAssumedAlignmentILi128EEENS4_14SM90_TMA_STOREES1B_S1Z_S1Z_EEEvvEEEEvNT_6ParamsE)
        /*0044*/ 	.word	0x00000000
.L_29:


//--------------------- .nv.compat                --------------------------
	.section	.nv.compat,"",@"SHT_CUDA_COMPAT_INFO"
	.align	4
        /*0000*/ 	.byte	0x02, 0x09, 0x01, 0x00, 0x02, 0x02, 0x02, 0x00, 0x02, 0x05, 0x05, 0x00, 0x03, 0x07, 0x01, 0x01
        /*0010*/ 	.byte	0x02, 0x03, 0x01, 0x00, 0x02, 0x06, 0x01, 0x00, 0x04, 0x0b, 0x08, 0x00, 0x09, 0x00, 0x00, 0x00
        /*0020*/ 	.byte	0x00, 0x00, 0x00, 0x00


//--------------------- .nv.info._ZN7cutlass13device_kernelINS_4gemm6kernel13GemmUniversalIN4cute5tupleIJiiiiEEENS1_10collective13CollectiveMmaINS1_35MainloopSm100TmaUmmaWarpSpecializedILi4ELi2ELi4ENS5_IJNS4_1CILi2EEENSA_ILi1EEESC_EEEEENS5_IJNSA_ILi256EEENSA_ILi128EEENSA_ILi32EEEEEENS_10bfloat16_tENS5_IJlSC_lEEESJ_SK_NS4_8TiledMMAINS4_8MMA_AtomIJNS4_26SM100_MMA_F16BF16_2x1SM_SSISJ_SJ_fLi256ELi128ELNS4_4UMMA5MajorE0ELSP_0ELNSO_7ScaleInE0ELSQ_0EEEEEENS4_6LayoutINS5_IJSC_SC_SC_EEENS5_IJNSA_ILi0EEESV_SV_EEEEENS5_IJNS4_10UnderscoreESY_SY_EEEEENS4_18SM100_TMA_2SM_LOADENS4_14ComposedLayoutINS4_7SwizzleILi2ELi4ELi3EEENS4_18smem_ptr_flag_bitsILi16EEENST_INS5_IJNSA_ILi8EEESH_EEENS5_IJSH_SC_EEEEEEEvNS4_8identityES11_S1B_vS1C_EENS_8epilogue10collective18CollectiveEpilogueINS1E_23Sm100TmaWarpSpecializedILi4ELi2ELi32ELb1ELb0EEEJNS5_IJSG_SG_SH_EEENS5_IJNST_ISG_SC_EENST_ISH_SC_EEEEESJ_SK_SJ_SK_NS1E_6fusion15FusionCallbacksIS1I_NS1N_17LinearCombinationISJ_fSJ_fLNS_15FloatRoundStyleE2EEES1J_S1M_JEEENS4_5SM1004TMEM4LOAD26SM100_TMEM_LOAD_32dp32b32xENS4_13SM90_TMA_LOADES1B_NS4_39AutoVectorizingCopyWithAssumedAlignmentILi128EEENS4_14SM90_TMA_STOREES1B_S1Z_S1Z_EEEvvEEEEvNT_6ParamsE --------------------------
	.section	.nv.info._ZN7cutlass13device_kernelINS_4gemm6kernel13GemmUniversalIN4cute5tupleIJiiiiEEENS1_10collective13CollectiveMmaINS1_35MainloopSm100TmaUmmaWarpSpecializedILi4ELi2ELi4ENS5_IJNS4_1CILi2EEENSA_ILi1EEESC_EEEEENS5_IJNSA_ILi256EEENSA_ILi128EEENSA_ILi32EEEEEENS_10bfloat16_tENS5_IJlSC_lEEESJ_SK_NS4_8TiledMMAINS4_8MMA_AtomIJNS4_26SM100_MMA_F16BF16_2x1SM_SSISJ_SJ_fLi256ELi128ELNS4_4UMMA5MajorE0ELSP_0ELNSO_7ScaleInE0ELSQ_0EEEEEENS4_6LayoutINS5_IJSC_SC_SC_EEENS5_IJNSA_ILi0EEESV_SV_EEEEENS5_IJNS4_10UnderscoreESY_SY_EEEEENS4_18SM100_TMA_2SM_LOADENS4_14ComposedLayoutINS4_7SwizzleILi2ELi4ELi3EEENS4_18smem_ptr_flag_bitsILi16EEENST_INS5_IJNSA_ILi8EEESH_EEENS5_IJSH_SC_EEEEEEEvNS4_8identityES11_S1B_vS1C_EENS_8epilogue10collective18CollectiveEpilogueINS1E_23Sm100TmaWarpSpecializedILi4ELi2ELi32ELb1ELb0EEEJNS5_IJSG_SG_SH_EEENS5_IJNST_ISG_SC_EENST_ISH_SC_EEEEESJ_SK_SJ_SK_NS1E_6fusion15FusionCallbacksIS1I_NS1N_17LinearCombinationISJ_fSJ_fLNS_15FloatRoundStyleE2EEES1J_S1M_JEEENS4_5SM1004TMEM4LOAD26SM100_TMEM_LOAD_32dp32b32xENS4_13SM90_TMA_LOADES1B_NS4_39AutoVectorizingCopyWithAssumedAlignmentILi128EEENS4_14SM90_TMA_STOREES1B_S1Z_S1Z_EEEvvEEEEvNT_6ParamsE,"",@"SHT_CUDA_INFO"
	.sectionflags	@""
	.align	4


	//----- nvinfo : EIATTR_CUDA_API_VERSION
	.align		4
        /*0000*/ 	.byte	0x04, 0x37
        /*0002*/ 	.short	(.L_31 - .L_30)
.L_30:
        /*0004*/ 	.word	0x00000082


	//----- nvinfo : EIATTR_KPARAM_INFO
	.align		4
.L_31:
        /*0008*/ 	.byte	0x04, 0x17
        /*000a*/ 	.short	(.L_33 - .L_32)
.L_32:
        /*000c*/ 	.word	0x00000000
        /*0010*/ 	.short	0x0000
        /*0012*/ 	.short	0x0000
        /*0014*/ 	.byte	0x00, 0xf0, 0x01, 0x20


	//----- nvinfo : EIATTR_AT_ENTRY_FRAGMENTS
	.align		4
.L_33:
        /*0018*/ 	.byte	0x04, 0x4f
        /*001a*/ 	.short	(.L_35 - .L_34)


	//   ....[0]....
.L_34:
        /*001c*/ 	.word	0x00000007


	//----- nvinfo : EIATTR_RESERVED_SMEM_USED
	.align		4
.L_35:
        /*0020*/ 	.byte	0x01, 0x41
	.zero		2


	//----- nvinfo : EIATTR_SPARSE_MMA_MASK
	.align		4
        /*0024*/ 	.byte	0x03, 0x50
        /*0026*/ 	.short	0x0000


	//----- nvinfo : EIATTR_TCGEN05_2CTA_USED
	.align		4
        /*0028*/ 	.byte	0x01, 0x52
	.zero		2


	//----- nvinfo : EIATTR_MAXREG_COUNT
	.align		4
        /*002c*/ 	.byte	0x03, 0x1b
        /*002e*/ 	.short	0x00ff


	//----- nvinfo : EIATTR_NUM_BARRIERS
	.align		4
        /*0030*/ 	.byte	0x02, 0x4c
        /*0032*/ 	.byte	0x07
	.zero		1


	//----- nvinfo : EIATTR_EXTERNS
	.align		4
        /*0034*/ 	.byte	0x04, 0x0f
        /*0036*/ 	.short	(.L_37 - .L_36)


	//   ....[0]....
	.align		4
.L_36:
        /*0038*/ 	.word	index@(__assertfail)


	//----- nvinfo : EIATTR_MERCURY_ISA_VERSION
	.align		4
.L_37:
        /*003c*/ 	.byte	0x03, 0x5f
        /*003e*/ 	.short	0x0101


	//----- nvinfo : EIATTR_INT_WARP_WIDE_INSTR_OFFSETS
	.align		4
        /*0040*/ 	.byte	0x04, 0x31
        /*0042*/ 	.short	(.L_39 - .L_38)


	//   ....[0]....
.L_38:
        /*0044*/ 	.word	0x00000d10


	//   ....[1]....
        /*0048*/ 	.word	0x00000db0


	//   ....[2]....
        /*004c*/ 	.word	0x00002110


	//   ....[3]....
        /*0050*/ 	.word	0x00003f00


	//   ....[4]....
        /*0054*/ 	.word	0x00003f30


	//   ....[5]....
        /*0058*/ 	.word	0x00003f80


	//   ....[6]....
        /*005c*/ 	.word	0x000048a0


	//   ....[7]....
        /*0060*/ 	.word	0x00004900


	//   ....[8]....
        /*0064*/ 	.word	0x000049e0


	//   ....[9]....
        /*0068*/ 	.word	0x00004a50


	//   ....[10]....
        /*006c*/ 	.word	0x00004b60


	//   ....[11]....
        /*0070*/ 	.word	0x00004bf0


	//   ....[12]....
        /*0074*/ 	.word	0x00004dc0


	//   ....[13]....
        /*0078*/ 	.word	0x00004f20


	//----- nvinfo : EIATTR_COOP_GROUP_MASK_REGIDS
	.align		4
.L_39:
        /*007c*/ 	.byte	0x04, 0x29
        /*007e*/ 	.short	(.L_41 - .L_40)


	//   ....[0]....
.L_40:
        /*0080*/ 	.word	0xffffffff


	//   ....[1]....
        /*0084*/ 	.word	0xffffffff


	//   ....[2]....
        /*0088*/ 	.word	0xffffffff


	//   ....[3]....
        /*008c*/ 	.word	0xffffffff


	//   ....[4]....
        /*0090*/ 	.word	0xffffffff


	//   ....[5]....
        /*0094*/ 	.word	0xffffffff


	//   ....[6]....
        /*0098*/ 	.word	0xffffffff


	//   ....[7]....
        /*009c*/ 	.word	0xffffffff


	//   ....[8]....
        /*00a0*/ 	.word	0xffffffff


	//   ....[9]....
        /*00a4*/ 	.word	0xffffffff


	//   ....[10]....
        /*00a8*/ 	.word	0xffffffff


	//   ....[11]....
        /*00ac*/ 	.word	0xffffffff


	//   ....[12]....
        /*00b0*/ 	.word	0xffffffff


	//   ....[13]....
        /*00b4*/ 	.word	0xffffffff


	//----- nvinfo : EIATTR_COOP_GROUP_INSTR_OFFSETS
	.align		4
.L_41:
        /*00b8*/ 	.byte	0x04, 0x28
        /*00ba*/ 	.short	(.L_43 - .L_42)


	//   ....[0]....
.L_42:
        /*00bc*/ 	.word	0x000000c0


	//   ....[1]....
        /*00c0*/ 	.word	0x00000500


	//   ....[2]....
        /*00c4*/ 	.word	0x00000680


	//   ....[3]....
        /*00c8*/ 	.word	0x00000810


	//   ....[4]....
        /*00cc*/ 	.word	0x00000900


	//   ....[5]....
        /*00d0*/ 	.word	0x00000a60


	//   ....[6]....
        /*00d4*/ 	.word	0x00000bf0


	//   ....[7]....
        /*00d8*/ 	.word	0x00000e30


	//   ....[8]....
        /*00dc*/ 	.word	0x00001ff0


	//   ....[9]....
        /*00e0*/ 	.word	0x00002dd0


	//   ....[10]....
        /*00e4*/ 	.word	0x000032a0


	//   ....[11]....
        /*00e8*/ 	.word	0x000032d0


	//   ....[12]....
        /*00ec*/ 	.word	0x00003e10


	//   ....[13]....
        /*00f0*/ 	.word	0x00004020


	//----- nvinfo : EIATTR_VRC_CTA_INIT_COUNT
	.align		4
.L_43:
        /*00f4*/ 	.byte	0x02, 0x4a
        /*00f6*/ 	.byte	0x80
	.zero		1


	//----- nvinfo : EIATTR_SYSCALL_OFFSETS
	.align		4
        /*00f8*/ 	.byte	0x04, 0x46
        /*00fa*/ 	.short	(.L_45 - .L_44)


	//   ....[0]....
.L_44:
        /*00fc*/ 	.word	0x000059a0


	//   ....[1]....
        /*0100*/ 	.word	0x00005a90


	//   ....[2]....
        /*0104*/ 	.word	0x00006200


	//   ....[3]....
        /*0108*/ 	.word	0x00006e80


	//   ....[4]....
        /*010c*/ 	.word	0x00007ad0


	//   ....[5]....
        /*0110*/ 	.word	0x00008720


	//----- nvinfo : EIATTR_MBARRIER_INSTR_OFFSETS
	.align		4
.L_45:
        /*0114*/ 	.byte	0x04, 0x39
        /*0116*/ 	.short	(.L_47 - .L_46)


	//   ....[0]....
.L_46:
        /*0118*/ 	.word	0x000005f0
        /*011c*/ 	.word	0x000000ff
        /*0120*/ 	.word	0x00000000
        /*0124*/ 	.short	0x0100
        /*0126*/ 	.byte	0x08
	.zero		1


	//   ....[1]....
        /*0128*/ 	.word	0x00000600
        /*012c*/ 	.word	0x000000ff
        /*0130*/ 	.word	0x00000020
        /*0134*/ 	.short	0x0100
        /*0136*/ 	.byte	0x08
	.zero		1


	//   ....[2]....
        /*0138*/ 	.word	0x00000610
        /*013c*/ 	.word	0x000000ff
        /*0140*/ 	.word	0x00000008
        /*0144*/ 	.short	0x0100
        /*0146*/ 	.byte	0x08
	.zero		1


	//   ....[3]....
        /*0148*/ 	.word	0x00000620
        /*014c*/ 	.word	0x000000ff
        /*0150*/ 	.word	0x00000028
        /*0154*/ 	.short	0x0100
        /*0156*/ 	.byte	0x08
	.zero		1


	//   ....[4]....
        /*0158*/ 	.word	0x00000630
        /*015c*/ 	.word	0x000000ff
        /*0160*/ 	.word	0x00000010
        /*0164*/ 	.short	0x0100
        /*0166*/ 	.byte	0x08
	.zero		1


	//   ....[5]....
        /*0168*/ 	.word	0x00000640
        /*016c*/ 	.word	0x000000ff
        /*0170*/ 	.word	0x00000030
        /*0174*/ 	.short	0x0100
        /*0176*/ 	.byte	0x08
	.zero		1


	//   ....[6]....
        /*0178*/ 	.word	0x00000650
        /*017c*/ 	.word	0x000000ff
        /*0180*/ 	.word	0x00000018
        /*0184*/ 	.short	0x0100
        /*0186*/ 	.byte	0x08
	.zero		1


	//   ....[7]....
        /*0188*/ 	.word	0x00000660
        /*018c*/ 	.word	0x000000ff
        /*0190*/ 	.word	0x00000038
        /*0194*/ 	.short	0x0100
        /*0196*/ 	.byte	0x08
	.zero		1


	//   ....[8]....
        /*0198*/ 	.word	0x00000780
        /*019c*/ 	.word	0x000000ff
        /*01a0*/ 	.word	0x00000040
        /*01a4*/ 	.short	0x0100
        /*01a6*/ 	.byte	0x09
	.zero		1


	//   ....[9]....
        /*01a8*/ 	.word	0x00000790
        /*01ac*/ 	.word	0x000000ff
        /*01b0*/ 	.word	0x00000060
        /*01b4*/ 	.short	0x0100
        /*01b6*/ 	.byte	0x09
	.zero		1


	//   ....[10]....
        /*01b8*/ 	.word	0x000007a0
        /*01bc*/ 	.word	0x000000ff
        /*01c0*/ 	.word	0x00000048
        /*01c4*/ 	.short	0x0100
        /*01c6*/ 	.byte	0x09
	.zero		1


	//   ....[11]....
        /*01c8*/ 	.word	0x000007b0
        /*01cc*/ 	.word	0x000000ff
        /*01d0*/ 	.word	0x00000068
        /*01d4*/ 	.short	0x0100
        /*01d6*/ 	.byte	0x09
	.zero		1


	//   ....[12]....
        /*01d8*/ 	.word	0x000007c0
        /*01dc*/ 	.word	0x000000ff
        /*01e0*/ 	.word	0x00000050
        /*01e4*/ 	.short	0x0100
        /*01e6*/ 	.byte	0x09
	.zero		1


	//   ....[13]....
        /*01e8*/ 	.word	0x000007d0
        /*01ec*/ 	.word	0x000000ff
        /*01f0*/ 	.word	0x00000070
        /*01f4*/ 	.short	0x0100
        /*01f6*/ 	.byte	0x09
	.zero		1


	//   ....[14]....
        /*01f8*/ 	.word	0x000007e0
        /*01fc*/ 	.word	0x000000ff
        /*0200*/ 	.word	0x00000058
        /*0204*/ 	.short	0x0100
        /*0206*/ 	.byte	0x09
	.zero		1


	//   ....[15]....
        /*0208*/ 	.word	0x000007f0
        /*020c*/ 	.word	0x000000ff
        /*0210*/ 	.word	0x00000078
        /*0214*/ 	.short	0x0100
        /*0216*/ 	.byte	0x09
	.zero		1


	//   ....[16]....
        /*0218*/ 	.word	0x000008d0
        /*021c*/ 	.word	0x000000ff
        /*0220*/ 	.word	0x00000080
        /*0224*/ 	.short	0x0100
        /*0226*/ 	.byte	0x08
	.zero		1


	//   ....[17]....
        /*0228*/ 	.word	0x000008e0
        /*022c*/ 	.word	0x000000ff
        /*0230*/ 	.word	0x00000088
        /*0234*/ 	.short	0x0100
        /*0236*/ 	.byte	0x08
	.zero		1


	//   ....[18]....
        /*0238*/ 	.word	0x00000a10
        /*023c*/ 	.word	0x000000ff
        /*0240*/ 	.word	0x00000090
        /*0244*/ 	.short	0x0100
        /*0246*/ 	.byte	0x08
	.zero		1


	//   ....[19]....
        /*0248*/ 	.word	0x00000a20
        /*024c*/ 	.word	0x000000ff
        /*0250*/ 	.word	0x000000a0
        /*0254*/ 	.short	0x0100
        /*0256*/ 	.byte	0x08
	.zero		1


	//   ....[20]....
        /*0258*/ 	.word	0x00000a30
        /*025c*/ 	.word	0x000000ff
        /*0260*/ 	.word	0x00000098
        /*0264*/ 	.short	0x0100
        /*0266*/ 	.byte	0x08
	.zero		1


	//   ....[21]....
        /*0268*/ 	.word	0x00000a40
        /*026c*/ 	.word	0x000000ff
        /*0270*/ 	.word	0x000000a8
        /*0274*/ 	.short	0x0100
        /*0276*/ 	.byte	0x08
	.zero		1


	//   ....[22]....
        /*0278*/ 	.word	0x00000b60
        /*027c*/ 	.word	0x000000ff
        /*0280*/ 	.word	0x000000b0
        /*0284*/ 	.short	0x0100
        /*0286*/ 	.byte	0x09
	.zero		1


	//   ....[23]....
        /*0288*/ 	.word	0x00000b70
        /*028c*/ 	.word	0x000000ff
        /*0290*/ 	.word	0x000000d0
        /*0294*/ 	.short	0x0100
        /*0296*/ 	.byte	0x09
	.zero		1


	//   ....[24]....
        /*0298*/ 	.word	0x00000b80
        /*029c*/ 	.word	0x000000ff
        /*02a0*/ 	.word	0x000000b8
        /*02a4*/ 	.short	0x0100
        /*02a6*/ 	.byte	0x09
	.zero		1


	//   ....[25]....
        /*02a8*/ 	.word	0x00000b90
        /*02ac*/ 	.word	0x000000ff
        /*02b0*/ 	.word	0x000000d8
        /*02b4*/ 	.short	0x0100
        /*02b6*/ 	.byte	0x09
	.zero		1


	//   ....[26]....
        /*02b8*/ 	.word	0x00000ba0
        /*02bc*/ 	.word	0x000000ff
        /*02c0*/ 	.word	0x000000c0
        /*02c4*/ 	.short	0x0100
        /*02c6*/ 	.byte	0x09
	.zero		1


	//   ....[27]....
        /*02c8*/ 	.word	0x00000bb0
        /*02cc*/ 	.word	0x000000ff
        /*02d0*/ 	.word	0x000000e0
        /*02d4*/ 	.short	0x0100
        /*02d6*/ 	.byte	0x09
	.zero		1


	//   ....[28]....
        /*02d8*/ 	.word	0x00000bc0
        /*02dc*/ 	.word	0x000000ff
        /*02e0*/ 	.word	0x000000c8
        /*02e4*/ 	.short	0x0100
        /*02e6*/ 	.byte	0x09
	.zero		1


	//   ....[29]....
        /*02e8*/ 	.word	0x00000bd0
        /*02ec*/ 	.word	0x000000ff
        /*02f0*/ 	.word	0x000000e8
        /*02f4*/ 	.short	0x0100
        /*02f6*/ 	.byte	0x09
	.zero		1


	//   ....[30]....
        /*02f8*/ 	.word	0x00000cc0
        /*02fc*/ 	.word	0x000000ff
        /*0300*/ 	.word	0x000000f0
        /*0304*/ 	.short	0x0100
        /*0306*/ 	.byte	0x08
	.zero		1


	//   ....[31]....
        /*0308*/ 	.word	0x00000cd0
        /*030c*/ 	.word	0x000000ff
        /*0310*/ 	.word	0x00000100
        /*0314*/ 	.short	0x0100
        /*0316*/ 	.byte	0x08
	.zero		1


	//   ....[32]....
        /*0318*/ 	.word	0x00000ce0
        /*031c*/ 	.word	0x000000ff
        /*0320*/ 	.word	0x000000f8
        /*0324*/ 	.short	0x0100
        /*0326*/ 	.byte	0x08
	.zero		1


	//   ....[33]....
        /*0328*/ 	.word	0x00000cf0
        /*032c*/ 	.word	0x000000ff
        /*0330*/ 	.word	0x00000108
        /*0334*/ 	.short	0x0100
        /*0336*/ 	.byte	0x08
	.zero		1


	//   ....[34]....
        /*0338*/ 	.word	0x00000de0
        /*033c*/ 	.word	0x000000ff
        /*0340*/ 	.word	0x00000110
        /*0344*/ 	.short	0x0100
        /*0346*/ 	.byte	0x07
	.zero		1


	//   ....[35]....
        /*0348*/ 	.word	0x000017f0
        /*034c*/ 	.word	0x00000002
        /*0350*/ 	.word	0x00000100
        /*0354*/ 	.short	0x010a
        /*0356*/ 	.byte	0xff
	.zero		1


	//   ....[36]....
        /*0358*/ 	.word	0x00001820
        /*035c*/ 	.word	0x00000002
        /*0360*/ 	.word	0x000000f0
        /*0364*/ 	.short	0x0101
        /*0366*/ 	.byte	0xff
	.zero		1


	//   ....[37]....
        /*0368*/ 	.word	0x000018f0
        /*036c*/ 	.word	0x000000ff
        /*0370*/ 	.word	0x00000020
        /*0374*/ 	.short	0x010a
        /*0376*/ 	.byte	0x08
	.zero		1


	//   ....[38]....
        /*0378*/ 	.word	0x000019f0
        /*037c*/ 	.word	0x000000ff
        /*0380*/ 	.word	0x00000020
        /*0384*/ 	.short	0x010a
        /*0386*/ 	.byte	0x21
	.zero		1


	//   ....[39]....
        /*0388*/ 	.word	0x00001ba0
        /*038c*/ 	.word	0x000000ff
        /*0390*/ 	.word	0x00000020
        /*0394*/ 	.short	0x010a
        /*0396*/ 	.byte	0x08
	.zero		1


	//   ....[40]....
        /*0398*/ 	.word	0x00001ca0
        /*039c*/ 	.word	0x000000ff
        /*03a0*/ 	.word	0x00000088
        /*03a4*/ 	.short	0x0101
        /*03a6*/ 	.byte	0x06
	.zero		1


	//   ....[41]....
        /*03a8*/ 	.word	0x00001cc0
        /*03ac*/ 	.word	0x000000ff
        /*03b0*/ 	.word	0x00000020
        /*03b4*/ 	.short	0x010a
        /*03b6*/ 	.byte	0x08
	.zero		1


	//   ....[42]....
        /*03b8*/ 	.word	0x00001d40
        /*03bc*/ 	.word	0x000000ff
        /*03c0*/ 	.word	0x00000020
        /*03c4*/ 	.short	0x010a
        /*03c6*/ 	.byte	0x11
	.zero		1


	//   ....[43]....
        /*03c8*/ 	.word	0x00001ed0
        /*03cc*/ 	.word	0x000000ff
        /*03d0*/ 	.word	0x00000020
        /*03d4*/ 	.short	0x010a
        /*03d6*/ 	.byte	0x08
	.zero		1


	//   ....[44]....
        /*03d8*/ 	.word	0x00002020
        /*03dc*/ 	.word	0x00000002
        /*03e0*/ 	.word	0x00000090
        /*03e4*/ 	.short	0x010a
        /*03e6*/ 	.byte	0xff
	.zero		1


	//   ....[45]....
        /*03e8*/ 	.word	0x000020e0
        /*03ec*/ 	.word	0x00000002
        /*03f0*/ 	.word	0x00000000
        /*03f4*/ 	.short	0x0101
        /*03f6*/ 	.byte	0xff
	.zero		1


	//   ....[46]....
        /*03f8*/ 	.word	0x00002640
        /*03fc*/ 	.word	0x000000ff
        /*0400*/ 	.word	0x00000000
        /*0404*/ 	.short	0x010a
        /*0406*/ 	.byte	0x04
	.zero		1


	//   ....[47]....
        /*0408*/ 	.word	0x000026d0
        /*040c*/ 	.word	0x000000ff
        /*0410*/ 	.word	0x00000000
        /*0414*/ 	.short	0x010a
        /*0416*/ 	.byte	0x04
	.zero		1


	//   ....[48]....
        /*0418*/ 	.word	0x00002760
        /*041c*/ 	.word	0x000000ff
        /*0420*/ 	.word	0x00000000
        /*0424*/ 	.short	0x010a
        /*0426*/ 	.byte	0x04
	.zero		1


	//   ....[49]....
        /*0428*/ 	.word	0x00002800
        /*042c*/ 	.word	0x00000000
        /*0430*/ 	.word	0x00000000
        /*0434*/ 	.short	0x010a
        /*0436*/ 	.byte	0xff
	.zero		1


	//   ....[50]....
        /*0438*/ 	.word	0x00002930
        /*043c*/ 	.word	0x00000000
        /*0440*/ 	.word	0x000000f0
        /*0444*/ 	.short	0x010a
        /*0446*/ 	.byte	0xff
	.zero		1


	//   ....[51]....
        /*0448*/ 	.word	0x000029a0
        /*044c*/ 	.word	0x00000000
        /*0450*/ 	.word	0x00000000
        /*0454*/ 	.short	0x0101
        /*0456*/ 	.byte	0xff
	.zero		1


	//   ....[52]....
        /*0458*/ 	.word	0x000029c0
        /*045c*/ 	.word	0x000000ff
        /*0460*/ 	.word	0x000000a0
        /*0464*/ 	.short	0x010a
        /*0466*/ 	.byte	0x05
	.zero		1


	//   ....[53]....
        /*0468*/ 	.word	0x00002ae0
        /*046c*/ 	.word	0x00000000
        /*0470*/ 	.word	0x00000090
        /*0474*/ 	.short	0x010a
        /*0476*/ 	.byte	0xff
	.zero		1


	//   ....[54]....
        /*0478*/ 	.word	0x00002be0
        /*047c*/ 	.word	0x00000000
        /*0480*/ 	.word	0x00000000
        /*0484*/ 	.short	0x0101
        /*0486*/ 	.byte	0xff
	.zero		1


	//   ....[55]....
        /*0488*/ 	.word	0x00002c70
        /*048c*/ 	.word	0x000000ff
        /*0490*/ 	.word	0x000000a0
        /*0494*/ 	.short	0x0106
        /*0496*/ 	.byte	0x05
	.zero		1


	//   ....[56]....
        /*0498*/ 	.word	0x00002c90
        /*049c*/ 	.word	0x000000ff
        /*04a0*/ 	.word	0x000000a0
        /*04a4*/ 	.short	0x010a
        /*04a6*/ 	.byte	0x05
	.zero		1


	//   ....[57]....
        /*04a8*/ 	.word	0x00002d20
        /*04ac*/ 	.word	0x000000ff
        /*04b0*/ 	.word	0x000000a0
        /*04b4*/ 	.short	0x0106
        /*04b6*/ 	.byte	0x04
	.zero		1


	//   ....[58]....
        /*04b8*/ 	.word	0x00002d60
        /*04bc*/ 	.word	0x00000000
        /*04c0*/ 	.word	0x000000a0
        /*04c4*/ 	.short	0x010a
        /*04c6*/ 	.byte	0xff
	.zero		1


	//   ....[59]....
        /*04c8*/ 	.word	0x00002fa0
        /*04cc*/ 	.word	0x000000ff
        /*04d0*/ 	.word	0x00000008
        /*04d4*/ 	.short	0x010a
        /*04d6*/ 	.byte	0x06
	.zero		1


	//   ....[60]....
        /*04d8*/ 	.word	0x00002fc0
        /*04dc*/ 	.word	0x000000ff
        /*04e0*/ 	.word	0x00000008
        /*04e4*/ 	.short	0x010a
        /*04e6*/ 	.byte	0x06
	.zero		1


	//   ....[61]....
        /*04e8*/ 	.word	0x00003150
        /*04ec*/ 	.word	0x000000ff
        /*04f0*/ 	.word	0x00000008
        /*04f4*/ 	.short	0x010a
        /*04f6*/ 	.byte	0x06
	.zero		1


	//   ....[62]....
        /*04f8*/ 	.word	0x00003170
        /*04fc*/ 	.word	0x000000ff
        /*0500*/ 	.word	0x00000008
        /*0504*/ 	.short	0x010a
        /*0506*/ 	.byte	0x06
	.zero		1


	//   ....[63]....
        /*0508*/ 	.word	0x00003230
        /*050c*/ 	.word	0x000000ff
        /*0510*/ 	.word	0x00000000
        /*0514*/ 	.short	0x0101
        /*0516*/ 	.byte	0x07
	.zero		1


	//   ....[64]....
        /*0518*/ 	.word	0x00003530
        /*051c*/ 	.word	0x00000000
        /*0520*/ 	.word	0x00000090
        /*0524*/ 	.short	0x010a
        /*0526*/ 	.byte	0xff
	.zero		1


	//   ....[65]....
        /*0528*/ 	.word	0x000035f0
        /*052c*/ 	.word	0x00000000
        /*0530*/ 	.word	0x00000000
        /*0534*/ 	.short	0x0101
        /*0536*/ 	.byte	0xff
	.zero		1


	//   ....[66]....
        /*0538*/ 	.word	0x000036b0
        /*053c*/ 	.word	0x000000ff
        /*0540*/ 	.word	0x00000000
        /*0544*/ 	.short	0x010a
        /*0546*/ 	.byte	0x06
	.zero		1


	//   ....[67]....
        /*0548*/ 	.word	0x000036c0
        /*054c*/ 	.word	0x000000ff
        /*0550*/ 	.word	0x000000d0
        /*0554*/ 	.short	0x010a
        /*0556*/ 	.byte	0x0a
	.zero		1


	//   ....[68]....
        /*0558*/ 	.word	0x00003770
        /*055c*/ 	.word	0x000000ff
        /*0560*/ 	.word	0x00000000
        /*0564*/ 	.short	0x010a
        /*0566*/ 	.byte	0x09
	.zero		1


	//   ....[69]....
        /*0568*/ 	.word	0x000038b0
        /*056c*/ 	.word	0x000000ff
        /*0570*/ 	.word	0x00000000
        /*0574*/ 	.short	0x010a
        /*0576*/ 	.byte	0x06
	.zero		1


	//   ....[70]....
        /*0578*/ 	.word	0x00003b00
        /*057c*/ 	.word	0x000000ff
        /*0580*/ 	.word	0x00000000
        /*0584*/ 	.short	0x010a
        /*0586*/ 	.byte	0x07
	.zero		1


	//   ....[71]....
        /*0588*/ 	.word	0x00003b90
        /*058c*/ 	.word	0x000000ff
        /*0590*/ 	.word	0x00000000
        /*0594*/ 	.short	0x010a
        /*0596*/ 	.byte	0x07
	.zero		1


	//   ....[72]....
        /*0598*/ 	.word	0x00003c20
        /*059c*/ 	.word	0x000000ff
        /*05a0*/ 	.word	0x00000000
        /*05a4*/ 	.short	0x010a
        /*05a6*/ 	.byte	0x07
	.zero		1


	//   ....[73]....
        /*05a8*/ 	.word	0x00003cc0
        /*05ac*/ 	.word	0x00000000
        /*05b0*/ 	.word	0x00000000
        /*05b4*/ 	.short	0x010a
        /*05b6*/ 	.byte	0xff
	.zero		1


	//   ....[74]....
        /*05b8*/ 	.word	0x00003d00
        /*05bc*/ 	.word	0x00000000
        /*05c0*/ 	.word	0x00000000
        /*05c4*/ 	.short	0x010a
        /*05c6*/ 	.byte	0xff
	.zero		1


	//   ....[75]....
        /*05c8*/ 	.word	0x00003d70
        /*05cc*/ 	.word	0x000000ff
        /*05d0*/ 	.word	0x00000000
        /*05d4*/ 	.short	0x0101
        /*05d6*/ 	.byte	0x05
	.zero		1


	//   ....[76]....
        /*05d8*/ 	.word	0x00003db0
        /*05dc*/ 	.word	0x000000ff
        /*05e0*/ 	.word	0x00000110
        /*05e4*/ 	.short	0x010a
        /*05e6*/ 	.byte	0x08
	.zero		1


	//   ....[77]....
        /*05e8*/ 	.word	0x00003e00
        /*05ec*/ 	.word	0x000000ff
        /*05f0*/ 	.word	0x00000000
        /*05f4*/ 	.short	0x0101
        /*05f6*/ 	.byte	0x05
	.zero		1


	//   ....[78]....
        /*05f8*/ 	.word	0x00004250
        /*05fc*/ 	.word	0x00000000
        /*0600*/ 	.word	0x00000090
        /*0604*/ 	.short	0x010a
        /*0606*/ 	.byte	0xff
	.zero		1


	//   ....[79]....
        /*0608*/ 	.word	0x00004310
        /*060c*/ 	.word	0x00000000
        /*0610*/ 	.word	0x00000000
        /*0614*/ 	.short	0x0101
        /*0616*/ 	.byte	0xff
	.zero		1


	//   ....[80]....
        /*0618*/ 	.word	0x00004630
        /*061c*/ 	.word	0x000000ff
        /*0620*/ 	.word	0x00000088
        /*0624*/ 	.short	0x010a
        /*0626*/ 	.byte	0x07
	.zero		1


	//   ....[81]....
        /*0628*/ 	.word	0x00004820
        /*062c*/ 	.word	0x000000ff
        /*0630*/ 	.word	0x00000060
        /*0634*/ 	.short	0x010a
        /*0636*/ 	.byte	0x07
	.zero		1


	//   ....[82]....
        /*0638*/ 	.word	0x00004990
        /*063c*/ 	.word	0x000000ff
        /*0640*/ 	.word	0x00000040
        /*0644*/ 	.short	0x010b
        /*0646*/ 	.byte	0x07
	.zero		1


	//   ....[83]....
        /*0648*/ 	.word	0x000049a0
        /*064c*/ 	.word	0x000000ff
        /*0650*/ 	.word	0x00000000
        /*0654*/ 	.short	0x0101
        /*0656*/ 	.byte	0x08
	.zero		1


	//   ....[84]....
        /*0658*/ 	.word	0x000049b0
        /*065c*/ 	.word	0x000000ff
        /*0660*/ 	.word	0x00000068
        /*0664*/ 	.short	0x010a
        /*0666*/ 	.byte	0x07
	.zero		1


	//   ....[85]....
        /*0668*/ 	.word	0x00004b00
        /*066c*/ 	.word	0x000000ff
        /*0670*/ 	.word	0x00000048
        /*0674*/ 	.short	0x010b
        /*0676*/ 	.byte	0x07
	.zero		1


	//   ....[86]....
        /*0678*/ 	.word	0x00004b10
        /*067c*/ 	.word	0x000000ff
        /*0680*/ 	.word	0x00000000
        /*0684*/ 	.short	0x0101
        /*0686*/ 	.byte	0x08
	.zero		1


	//   ....[87]....
        /*0688*/ 	.word	0x00004b20
        /*068c*/ 	.word	0x000000ff
        /*0690*/ 	.word	0x00000070
        /*0694*/ 	.short	0x010a
        /*0696*/ 	.byte	0x07
	.zero		1


	//   ....[88]....
        /*0698*/ 	.word	0x00004ca0
        /*069c*/ 	.word	0x000000ff
        /*06a0*/ 	.word	0x00000050
        /*06a4*/ 	.short	0x010b
        /*06a6*/ 	.byte	0x07
	.zero		1


	//   ....[89]....
        /*06a8*/ 	.word	0x00004ce0
        /*06ac*/ 	.word	0x000000ff
        /*06b0*/ 	.word	0x00000000
        /*06b4*/ 	.short	0x0101
        /*06b6*/ 	.byte	0x08
	.zero		1


	//   ....[90]....
        /*06b8*/ 	.word	0x00004d20
        /*06bc*/ 	.word	0x000000ff
        /*06c0*/ 	.word	0x00000078
        /*06c4*/ 	.short	0x010a
        /*06c6*/ 	.byte	0x07
	.zero		1


	//   ....[91]....
        /*06c8*/ 	.word	0x00004f60
        /*06cc*/ 	.word	0x000000ff
        /*06d0*/ 	.word	0x00000058
        /*06d4*/ 	.short	0x010b
        /*06d6*/ 	.byte	0x07
	.zero		1


	//   ....[92]....
        /*06d8*/ 	.word	0x00004f80
        /*06dc*/ 	.word	0x000000ff
        /*06e0*/ 	.word	0x00000000
        /*06e4*/ 	.short	0x0101
        /*06e6*/ 	.byte	0x0d
	.zero		1


	//   ....[93]....
        /*06e8*/ 	.word	0x00004fb0
        /*06ec*/ 	.word	0x000000ff
        /*06f0*/ 	.word	0x00000060
        /*06f4*/ 	.short	0x010a
        /*06f6*/ 	.byte	0x07
	.zero		1


	//   ....[94]....
        /*06f8*/ 	.word	0x00004fd0
        /*06fc*/ 	.word	0x000000ff
        /*0700*/ 	.word	0x00000068
        /*0704*/ 	.short	0x010a
        /*0706*/ 	.byte	0x07
	.zero		1


	//   ....[95]....
        /*0708*/ 	.word	0x00004ff0
        /*070c*/ 	.word	0x000000ff
        /*0710*/ 	.word	0x00000070
        /*0714*/ 	.short	0x010a
        /*0716*/ 	.byte	0x07
	.zero		1


	//   ....[96]....
        /*0718*/ 	.word	0x00005030
        /*071c*/ 	.word	0x00000000
        /*0720*/ 	.word	0x00000078
        /*0724*/ 	.short	0x010a
        /*0726*/ 	.byte	0xff
	.zero		1


	//   ....[97]....
        /*0728*/ 	.word	0x00005360
        /*072c*/ 	.word	0x00000000
        /*0730*/ 	.word	0x00000090
        /*0734*/ 	.short	0x010a
        /*0736*/ 	.byte	0xff
	.zero		1


	//   ....[98]....
        /*0738*/ 	.word	0x00005470
        /*073c*/ 	.word	0x00000000
        /*0740*/ 	.word	0x00000000
        /*0744*/ 	.short	0x0101
        /*0746*/ 	.byte	0xff
	.zero		1


	//   ....[99]....
        /*0748*/ 	.word	0x00005ec0
        /*074c*/ 	.word	0x000000ff
        /*0750*/ 	.word	0x00000040
        /*0754*/ 	.short	0x010a
        /*0756*/ 	.byte	0x30
	.zero		1


	//   ....[100]....
        /*0758*/ 	.word	0x00005f00
        /*075c*/ 	.word	0x00000070
        /*0760*/ 	.word	0x000000b0
        /*0764*/ 	.short	0x010a
        /*0766*/ 	.byte	0xff
	.zero		1


	//   ....[101]....
        /*0768*/ 	.word	0x00005ff0
        /*076c*/ 	.word	0x000000ff
        /*0770*/ 	.word	0x00000040
        /*0774*/ 	.short	0x010a
        /*0776*/ 	.byte	0x30
	.zero		1


	//   ....[102]....
        /*0778*/ 	.word	0x000060e0
        /*077c*/ 	.word	0x00000070
        /*0780*/ 	.word	0x000000b0
        /*0784*/ 	.short	0x010a
        /*0786*/ 	.byte	0xff
	.zero		1


	//   ....[103]....
        /*0788*/ 	.word	0x00006bb0
        /*078c*/ 	.word	0x00000000
        /*0790*/ 	.word	0x00000000
        /*0794*/ 	.short	0x0101
        /*0796*/ 	.byte	0xff
	.zero		1


	//   ....[104]....
        /*0798*/ 	.word	0x00006bc0
        /*079c*/ 	.word	0x00000002
        /*07a0*/ 	.word	0x00000040
        /*07a4*/ 	.short	0x010a
        /*07a6*/ 	.byte	0xff
	.zero		1


	//   ....[105]....
        /*07a8*/ 	.word	0x00006ca0
        /*07ac*/ 	.word	0x00000002
        /*07b0*/ 	.word	0x00000040
        /*07b4*/ 	.short	0x010a
        /*07b6*/ 	.byte	0xff
	.zero		1


	//   ....[106]....
        /*07b8*/ 	.word	0x00007800
        /*07bc*/ 	.word	0x0000003f
        /*07c0*/ 	.word	0x00000000
        /*07c4*/ 	.short	0x0101
        /*07c6*/ 	.byte	0xff
	.zero		1


	//   ....[107]....
        /*07c8*/ 	.word	0x00007820
        /*07cc*/ 	.word	0x00000000
        /*07d0*/ 	.word	0x00000040
        /*07d4*/ 	.short	0x010a
        /*07d6*/ 	.byte	0xff
	.zero		1


	//   ....[108]....
        /*07d8*/ 	.word	0x000078f0
        /*07dc*/ 	.word	0x00000000
        /*07e0*/ 	.word	0x00000040
        /*07e4*/ 	.short	0x010a
        /*07e6*/ 	.byte	0xff
	.zero		1


	//   ....[109]....
        /*07e8*/ 	.word	0x00008450
        /*07ec*/ 	.word	0x0000003f
        /*07f0*/ 	.word	0x00000000
        /*07f4*/ 	.short	0x0101
        /*07f6*/ 	.byte	0xff
	.zero		1


	//   ....[110]....
        /*07f8*/ 	.word	0x00008470
        /*07fc*/ 	.word	0x00000000
        /*0800*/ 	.word	0x00000040
        /*0804*/ 	.short	0x010a
        /*0806*/ 	.byte	0xff
	.zero		1


	//   ....[111]....
        /*0808*/ 	.word	0x00008540
        /*080c*/ 	.word	0x00000000
        /*0810*/ 	.word	0x00000040
        /*0814*/ 	.short	0x010a
        /*0816*/ 	.byte	0xff
	.zero		1


	//   ....[112]....
        /*0818*/ 	.word	0x00008930
        /*081c*/ 	.word	0x00000070
        /*0820*/ 	.word	0x00000000
        /*0824*/ 	.short	0x0101
        /*0826*/ 	.byte	0xff
	.zero		1


	//   ....[113]....
        /*0828*/ 	.word	0x000090f0
        /*082c*/ 	.word	0x00000000
        /*0830*/ 	.word	0x00000000
        /*0834*/ 	.short	0x0101
        /*0836*/ 	.byte	0xff
	.zero		1


	//   ....[114]....
        /*0838*/ 	.word	0x00009360
        /*083c*/ 	.word	0x000000ff
        /*0840*/ 	.word	0x00000000
        /*0844*/ 	.short	0x0101
        /*0846*/ 	.byte	0x04
	.zero		1


	//   ....[115]....
        /*0848*/ 	.word	0x00009380
        /*084c*/ 	.word	0x00000002
        /*0850*/ 	.word	0x00000100
        /*0854*/ 	.short	0x010a
        /*0856*/ 	.byte	0xff
	.zero		1


	//   ....[116]....
        /*0858*/ 	.word	0x000093e0
        /*085c*/ 	.word	0x00000002
        /*0860*/ 	.word	0x00000020
        /*0864*/ 	.short	0x010a
        /*0866*/ 	.byte	0xff
	.zero		1


	//   ....[117]....
        /*0868*/ 	.word	0x00009440
        /*086c*/ 	.word	0x00000002
        /*0870*/ 	.word	0x00000020
        /*0874*/ 	.short	0x010a
        /*0876*/ 	.byte	0xff
	.zero		1


	//   ....[118]....
        /*0878*/ 	.word	0x00009490
        /*087c*/ 	.word	0x00000002
        /*0880*/ 	.word	0x00000090
        /*0884*/ 	.short	0x010a
        /*0886*/ 	.byte	0xff
	.zero		1


	//   ....[119]....
        /*0888*/ 	.word	0x000094f0
        /*088c*/ 	.word	0x00000000
        /*0890*/ 	.word	0x00000000
        /*0894*/ 	.short	0x010a
        /*0896*/ 	.byte	0xff
	.zero		1


	//   ....[120]....
        /*0898*/ 	.word	0x00009550
        /*089c*/ 	.word	0x00000000
        /*08a0*/ 	.word	0x00000000
        /*08a4*/ 	.short	0x010a
        /*08a6*/ 	.byte	0xff
	.zero		1


	//   ....[121]....
        /*08a8*/ 	.word	0x000095b0
        /*08ac*/ 	.word	0x00000000
        /*08b0*/ 	.word	0x00000000
        /*08b4*/ 	.short	0x010a
        /*08b6*/ 	.byte	0xff
	.zero		1


	//   ....[122]....
        /*08b8*/ 	.word	0x00009600
        /*08bc*/ 	.word	0x00000000
        /*08c0*/ 	.word	0x000000f0
        /*08c4*/ 	.short	0x010a
        /*08c6*/ 	.byte	0xff
	.zero		1


	//   ....[123]....
        /*08c8*/ 	.word	0x00009660
        /*08cc*/ 	.word	0x00000000
        /*08d0*/ 	.word	0x000000a0
        /*08d4*/ 	.short	0x010a
        /*08d6*/ 	.byte	0xff
	.zero		1


	//   ....[124]....
        /*08d8*/ 	.word	0x000096b0
        /*08dc*/ 	.word	0x00000000
        /*08e0*/ 	.word	0x00000090
        /*08e4*/ 	.short	0x010a
        /*08e6*/ 	.byte	0xff
	.zero		1


	//   ....[125]....
        /*08e8*/ 	.word	0x00009710
        /*08ec*/ 	.word	0x00000000
        /*08f0*/ 	.word	0x000000a0
        /*08f4*/ 	.short	0x010a
        /*08f6*/ 	.byte	0xff
	.zero		1


	//   ....[126]....
        /*08f8*/ 	.word	0x00009770
        /*08fc*/ 	.word	0x00000004
        /*0900*/ 	.word	0x00000008
        /*0904*/ 	.short	0x010a
        /*0906*/ 	.byte	0xff
	.zero		1


	//   ....[127]....
        /*0908*/ 	.word	0x00009850
        /*090c*/ 	.word	0x00000002
        /*0910*/ 	.word	0x00000008
        /*0914*/ 	.short	0x010a
        /*0916*/ 	.byte	0xff
	.zero		1


	//   ....[128]....
        /*0918*/ 	.word	0x000098a0
        /*091c*/ 	.word	0x00000000
        /*0920*/ 	.word	0x00000090
        /*0924*/ 	.short	0x010a
        /*0926*/ 	.byte	0xff
	.zero		1


	//   ....[129]....
        /*0928*/ 	.word	0x00009900
        /*092c*/ 	.word	0x00000000
        /*0930*/ 	.word	0x000000d0
        /*0934*/ 	.short	0x010a
        /*0936*/ 	.byte	0xff
	.zero		1


	//   ....[130]....
        /*0938*/ 	.word	0x00009960
        /*093c*/ 	.word	0x00000000
        /*0940*/ 	.word	0x00000000
        /*0944*/ 	.short	0x010a
        /*0946*/ 	.byte	0xff
	.zero		1


	//   ....[131]....
        /*0948*/ 	.word	0x000099c0
        /*094c*/ 	.word	0x00000000
        /*0950*/ 	.word	0x00000000
        /*0954*/ 	.short	0x010a
        /*0956*/ 	.byte	0xff
	.zero		1


	//   ....[132]....
        /*0958*/ 	.word	0x00009a20
        /*095c*/ 	.word	0x00000000
        /*0960*/ 	.word	0x00000000
        /*0964*/ 	.short	0x010a
        /*0966*/ 	.byte	0xff
	.zero		1


	//   ....[133]....
        /*0968*/ 	.word	0x00009a80
        /*096c*/ 	.word	0x00000000
        /*0970*/ 	.word	0x00000000
        /*0974*/ 	.short	0x010a
        /*0976*/ 	.byte	0xff
	.zero		1


	//   ....[134]....
        /*0978*/ 	.word	0x00009ae0
        /*097c*/ 	.word	0x00000000
        /*0980*/ 	.word	0x00000110
        /*0984*/ 	.short	0x010a
        /*0986*/ 	.byte	0xff
	.zero		1


	//   ....[135]....
        /*0988*/ 	.word	0x00009b30
        /*098c*/ 	.word	0x00000000
        /*0990*/ 	.word	0x00000090
        /*0994*/ 	.short	0x010a
        /*0996*/ 	.byte	0xff
	.zero		1


	//   ....[136]....
        /*0998*/ 	.word	0x00009b90
        /*099c*/ 	.word	0x00000000
        /*09a0*/ 	.word	0x00000088
        /*09a4*/ 	.short	0x010a
        /*09a6*/ 	.byte	0xff
	.zero		1


	//   ....[137]....
        /*09a8*/ 	.word	0x00009bf0
        /*09ac*/ 	.word	0x00000000
        /*09b0*/ 	.word	0x00000060
        /*09b4*/ 	.short	0x010a
        /*09b6*/ 	.byte	0xff
	.zero		1


	//   ....[138]....
        /*09b8*/ 	.word	0x00009c50
        /*09bc*/ 	.word	0x00000000
        /*09c0*/ 	.word	0x00000068
        /*09c4*/ 	.short	0x010a
        /*09c6*/ 	.byte	0xff
	.zero		1


	//   ....[139]....
        /*09c8*/ 	.word	0x00009cb0
        /*09cc*/ 	.word	0x00000000
        /*09d0*/ 	.word	0x00000070
        /*09d4*/ 	.short	0x010a
        /*09d6*/ 	.byte	0xff
	.zero		1


	//   ....[140]....
        /*09d8*/ 	.word	0x00009d10
        /*09dc*/ 	.word	0x00000000
        /*09e0*/ 	.word	0x00000078
        /*09e4*/ 	.short	0x010a
        /*09e6*/ 	.byte	0xff
	.zero		1


	//   ....[141]....
        /*09e8*/ 	.word	0x00009d70
        /*09ec*/ 	.word	0x00000000
        /*09f0*/ 	.word	0x00000060
        /*09f4*/ 	.short	0x010a
        /*09f6*/ 	.byte	0xff
	.zero		1


	//   ....[142]....
        /*09f8*/ 	.word	0x00009dd0
        /*09fc*/ 	.word	0x00000000
        /*0a00*/ 	.word	0x00000068
        /*0a04*/ 	.short	0x010a
        /*0a06*/ 	.byte	0xff
	.zero		1


	//   ....[143]....
        /*0a08*/ 	.word	0x00009e30
        /*0a0c*/ 	.word	0x00000000
        /*0a10*/ 	.word	0x00000070
        /*0a14*/ 	.short	0x010a
        /*0a16*/ 	.byte	0xff
	.zero		1


	//   ....[144]....
        /*0a18*/ 	.word	0x00009e80
        /*0a1c*/ 	.word	0x00000000
        /*0a20*/ 	.word	0x00000090
        /*0a24*/ 	.short	0x010a
        /*0a26*/ 	.byte	0xff
	.zero		1


	//   ....[145]....
        /*0a28*/ 	.word	0x00009ee0
        /*0a2c*/ 	.word	0x00000002
        /*0a30*/ 	.word	0x00000040
        /*0a34*/ 	.short	0x010a
        /*0a36*/ 	.byte	0xff
	.zero		1


	//   ....[146]....
        /*0a38*/ 	.word	0x00009f30
        /*0a3c*/ 	.word	0x00000070
        /*0a40*/ 	.word	0x000000b0
        /*0a44*/ 	.short	0x010a
        /*0a46*/ 	.byte	0xff
	.zero		1


	//   ....[147]....
        /*0a48*/ 	.word	0x00009f80
        /*0a4c*/ 	.word	0x00000002
        /*0a50*/ 	.word	0x00000040
        /*0a54*/ 	.short	0x010a
        /*0a56*/ 	.byte	0xff
	.zero		1


	//   ....[148]....
        /*0a58*/ 	.word	0x00009fd0
        /*0a5c*/ 	.word	0x00000000
        /*0a60*/ 	.word	0x00000040
        /*0a64*/ 	.short	0x010a
        /*0a66*/ 	.byte	0xff
	.zero		1


	//   ....[149]....
        /*0a68*/ 	.word	0x0000a020
        /*0a6c*/ 	.word	0x00000000
        /*0a70*/ 	.word	0x00000040
        /*0a74*/ 	.short	0x010a
        /*0a76*/ 	.byte	0xff
	.zero		1


	//----- nvinfo : EIATTR_NUM_MBARRIERS
	.align		4
.L_47:
        /*0a78*/ 	.byte	0x03, 0x38
        /*0a7a*/ 	.short	0x0023


	//----- nvinfo : EIATTR_EXIT_INSTR_OFFSETS
	.align		4
        /*0a7c*/ 	.byte	0x04, 0x1c
        /*0a7e*/ 	.short	(.L_49 - .L_48)


	//   ....[0]....
.L_48:
        /*0a80*/ 	.word	0x00002830


	//   ....[1]....
        /*0a84*/ 	.word	0x00002d30


	//   ....[2]....
        /*0a88*/ 	.word	0x00002d90


	//   ....[3]....
        /*0a8c*/ 	.word	0x00004030


	//   ....[4]....
        /*0a90*/ 	.word	0x00005060


	//   ....[5]....
        /*0a94*/ 	.word	0x000050a0


	//   ....[6]....
        /*0a98*/ 	.word	0x00009250


	//   ....[7]....
        /*0a9c*/ 	.word	0x000092d0


	//   ....[8]....
        /*0aa0*/ 	.word	0x00009300


	//   ....[9]....
        /*0aa4*/ 	.word	0x00009370


	//----- nvinfo : EIATTR_MAX_THREADS
	.align		4
.L_49:
        /*0aa8*/ 	.byte	0x04, 0x05
        /*0aaa*/ 	.short	(.L_51 - .L_50)
.L_50:
        /*0aac*/ 	.word	0x00000100
        /*0ab0*/ 	.word	0x00000001
        /*0ab4*/ 	.word	0x00000001


	//----- nvinfo : EIATTR_CRS_STACK_SIZE
	.align		4
.L_51:
        /*0ab8*/ 	.byte	0x04, 0x1e
        /*0aba*/ 	.short	(.L_53 - .L_52)
.L_52:
        /*0abc*/ 	.word	0x00000000


	//----- nvinfo : EIATTR_CBANK_PARAM_SIZE
	.align		4
.L_53:
        /*0ac0*/ 	.byte	0x03, 0x19
        /*0ac2*/ 	.short	0x0800


	//----- nvinfo : EIATTR_PARAM_CBANK
	.align		4
        /*0ac4*/ 	.byte	0x04, 0x0a
        /*0ac6*/ 	.short	(.L_55 - .L_54)
	.align		4
.L_54:
        /*0ac8*/ 	.word	index@(.nv.constant0._ZN7cutlass13device_kernelINS_4gemm6kernel13GemmUniversalIN4cute5tupleIJiiiiEEENS1_10collective13CollectiveMmaINS1_35MainloopSm100TmaUmmaWarpSpecializedILi4ELi2ELi4ENS5_IJNS4_1CILi2EEENSA_ILi1EEESC_EEEEENS5_IJNSA_ILi256EEENSA_ILi128EEENSA_ILi32EEEEEENS_10bfloat16_tENS5_IJlSC_lEEESJ_SK_NS4_8TiledMMAINS4_8MMA_AtomIJNS4_26SM100_MMA_F16BF16_2x1SM_SSISJ_SJ_fLi256ELi128ELNS4_4UMMA5MajorE0ELSP_0ELNSO_7ScaleInE0ELSQ_0EEEEEENS4_6LayoutINS5_IJSC_SC_SC_EEENS5_IJNSA_ILi0EEESV_SV_EEEEENS5_IJNS4_10UnderscoreESY_SY_EEEEENS4_18SM100_TMA_2SM_LOADENS4_14ComposedLayoutINS4_7SwizzleILi2ELi4ELi3EEENS4_18smem_ptr_flag_bitsILi16EEENST_INS5_IJNSA_ILi8EEESH_EEENS5_IJSH_SC_EEEEEEEvNS4_8identityES11_S1B_vS1C_EENS_8epilogue10collective18CollectiveEpilogueINS1E_23Sm100TmaWarpSpecializedILi4ELi2ELi32ELb1ELb0EEEJNS5_IJSG_SG_SH_EEENS5_IJNST_ISG_SC_EENST_ISH_SC_EEEEESJ_SK_SJ_SK_NS1E_6fusion15FusionCallbacksIS1I_NS1N_17LinearCombinationISJ_fSJ_fLNS_15FloatRoundStyleE2EEES1J_S1M_JEEENS4_5SM1004TMEM4LOAD26SM100_TMEM_LOAD_32dp32b32xENS4_13SM90_TMA_LOADES1B_NS4_39AutoVectorizingCopyWithAssumedAlignmentILi128EEENS4_14SM90_TMA_STOREES1B_S1Z_S1Z_EEEvvEEEEvNT_6ParamsE)
        /*0acc*/ 	.short	0x0380
        /*0ace*/ 	.short	0x0800


	//----- nvinfo : EIATTR_SW_WAR
	.align		4
.L_55:
        /*0ad0*/ 	.byte	0x04, 0x36
        /*0ad2*/ 	.short	(.L_57 - .L_56)
.L_56:
        /*0ad4*/ 	.word	0x00000008
.L_57:


//--------------------- .nv.callgraph             --------------------------
	.section	.nv.callgraph,"",@"SHT_CUDA_CALLGRAPH"
	.align	4
	.sectionentsize	8
	.align		4
        /*0000*/ 	.word	0x00000000
	.align		4
        /*0004*/ 	.word	0xffffffff
	.align		4
        /*0008*/ 	.word	index@(_ZN7cutlass13device_kernelINS_4gemm6kernel13GemmUniversalIN4cute5tupleIJiiiiEEENS1_10collective13CollectiveMmaINS1_35MainloopSm100TmaUmmaWarpSpecializedILi4ELi2ELi4ENS5_IJNS4_1CILi2EEENSA_ILi1EEESC_EEEEENS5_IJNSA_ILi256EEENSA_ILi128EEENSA_ILi32EEEEEENS_10bfloat16_tENS5_IJlSC_lEEESJ_SK_NS4_8TiledMMAINS4_8MMA_AtomIJNS4_26SM100_MMA_F16BF16_2x1SM_SSISJ_SJ_fLi256ELi128ELNS4_4UMMA5MajorE0ELSP_0ELNSO_7ScaleInE0ELSQ_0EEEEEENS4_6LayoutINS5_IJSC_SC_SC_EEENS5_IJNSA_ILi0EEESV_SV_EEEEENS5_IJNS4_10UnderscoreESY_SY_EEEEENS4_18SM100_TMA_2SM_LOADENS4_14ComposedLayoutINS4_7SwizzleILi2ELi4ELi3EEENS4_18smem_ptr_flag_bitsILi16EEENST_INS5_IJNSA_ILi8EEESH_EEENS5_IJSH_SC_EEEEEEEvNS4_8identityES11_S1B_vS1C_EENS_8epilogue10collective18CollectiveEpilogueINS1E_23Sm100TmaWarpSpecializedILi4ELi2ELi32ELb1ELb0EEEJNS5_IJSG_SG_SH_EEENS5_IJNST_ISG_SC_EENST_ISH_SC_EEEEESJ_SK_SJ_SK_NS1E_6fusion15FusionCallbacksIS1I_NS1N_17LinearCombinationISJ_fSJ_fLNS_15FloatRoundStyleE2EEES1J_S1M_JEEENS4_5SM1004TMEM4LOAD26SM100_TMEM_LOAD_32dp32b32xENS4_13SM90_TMA_LOADES1B_NS4_39AutoVectorizingCopyWithAssumedAlignmentILi128EEENS4_14SM90_TMA_STOREES1B_S1Z_S1Z_EEEvvEEEEvNT_6ParamsE)
	.align		4
        /*000c*/ 	.word	index@(__assertfail)
	.align		4
        /*0010*/ 	.word	0x00000000
	.align		4
        /*0014*/ 	.word	0xfffffffe
	.align		4
        /*0018*/ 	.word	0x00000000
	.align		4
        /*001c*/ 	.word	0xfffffffd
	.align		4
        /*0020*/ 	.word	0x00000000
	.align		4
        /*0024*/ 	.word	0xfffffffc


//--------------------- .nv.constant4             --------------------------
	.section	.nv.constant4,"a",@progbits
	.align	8
	.align		8
.nv.constant4:
        /*0000*/ 	.dword	__assertfail
	.align		8
        /*0008*/ 	.dword	__unnamed_1
	.align		8
        /*0010*/ 	.dword	__unnamed_2
	.align		8
        /*0018*/ 	.dword	_ZN39_INTERNAL_fbb85489_4_k_cu_0f4c2417_83464cuda3std3__45__cpo5beginE
	.align		8
        /*0020*/ 	.dword	_ZN39_INTERNAL_fbb85489_4_k_cu_0f4c2417_83464cuda3std3__45__cpo3endE
	.align		8
        /*0028*/ 	.dword	_ZN39_INTERNAL_fbb85489_4_k_cu_0f4c2417_83464cuda3std3__45__cpo6cbeginE
	.align		8
        /*0030*/ 	.dword	_ZN39_INTERNAL_fbb85489_4_k_cu_0f4c2417_83464cuda3std3__45__cpo4cendE
	.align		8
        /*0038*/ 	.dword	_ZN39_INTERNAL_fbb85489_4_k_cu_0f4c2417_83464cuda3std3__441_GLOBAL__N__fbb85489_4_k_cu_0f4c2417_83466ignoreE
	.align		8
        /*0040*/ 	.dword	_ZN39_INTERNAL_fbb85489_4_k_cu_0f4c2417_83464cuda3std3__419piecewise_constructE
	.align		8
        /*0048*/ 	.dword	_ZN39_INTERNAL_fbb85489_4_k_cu_0f4c2417_83464cuda3std3__48in_placeE
	.align		8
        /*0050*/ 	.dword	_ZN39_INTERNAL_fbb85489_4_k_cu_0f4c2417_83464cuda3std6ranges3__45__cpo4swapE
	.align		8
        /*0058*/ 	.dword	_ZN39_INTERNAL_fbb85489_4_k_cu_0f4c2417_83464cuda3std6ranges3__45__cpo9iter_moveE
	.align		8
        /*0060*/ 	.dword	_ZN39_INTERNAL_fbb85489_4_k_cu_0f4c2417_83464cute7productE
	.align		8
        /*0068*/ 	.dword	_ZN39_INTERNAL_fbb85489_4_k_cu_0f4c2417_83464cute1_E
	.align		8
        /*0070*/ 	.dword	$str$25
	.align		8
        /*0078*/ 	.dword	$str$26
	.align		8
        /*0080*/ 	.dword	$str$27
	.align		8
        /*0088*/ 	.dword	$str$28


//--------------------- .text._ZN7cutlass13device_kernelINS_4gemm6kernel13GemmUniversalIN4cute5tupleIJiiiiEEENS1_10collective13CollectiveMmaINS1_35MainloopSm100TmaUmmaWarpSpecializedILi4ELi2ELi4ENS5_IJNS4_1CILi2EEENSA_ILi1EEESC_EEEEENS5_IJNSA_ILi256EEENSA_ILi128EEENSA_ILi32EEEEEENS_10bfloat16_tENS5_IJlSC_lEEESJ_SK_NS4_8TiledMMAINS4_8MMA_AtomIJNS4_26SM100_MMA_F16BF16_2x1SM_SSISJ_SJ_fLi256ELi128ELNS4_4UMMA5MajorE0ELSP_0ELNSO_7ScaleInE0ELSQ_0EEEEEENS4_6LayoutINS5_IJSC_SC_SC_EEENS5_IJNSA_ILi0EEESV_SV_EEEEENS5_IJNS4_10UnderscoreESY_SY_EEEEENS4_18SM100_TMA_2SM_LOADENS4_14ComposedLayoutINS4_7SwizzleILi2ELi4ELi3EEENS4_18smem_ptr_flag_bitsILi16EEENST_INS5_IJNSA_ILi8EEESH_EEENS5_IJSH_SC_EEEEEEEvNS4_8identityES11_S1B_vS1C_EENS_8epilogue10collective18CollectiveEpilogueINS1E_23Sm100TmaWarpSpecializedILi4ELi2ELi32ELb1ELb0EEEJNS5_IJSG_SG_SH_EEENS5_IJNST_ISG_SC_EENST_ISH_SC_EEEEESJ_SK_SJ_SK_NS1E_6fusion15FusionCallbacksIS1I_NS1N_17LinearCombinationISJ_fSJ_fLNS_15FloatRoundStyleE2EEES1J_S1M_JEEENS4_5SM1004TMEM4LOAD26SM100_TMEM_LOAD_32dp32b32xENS4_13SM90_TMA_LOADES1B_NS4_39AutoVectorizingCopyWithAssumedAlignmentILi128EEENS4_14SM90_TMA_STOREES1B_S1Z_S1Z_EEEvvEEEEvNT_6ParamsE --------------------------
	.section	.text._ZN7cutlass13device_kernelINS_4gemm6kernel13GemmUniversalIN4cute5tupleIJiiiiEEENS1_10collective13CollectiveMmaINS1_35MainloopSm100TmaUmmaWarpSpecializedILi4ELi2ELi4ENS5_IJNS4_1CILi2EEENSA_ILi1EEESC_EEEEENS5_IJNSA_ILi256EEENSA_ILi128EEENSA_ILi32EEEEEENS_10bfloat16_tENS5_IJlSC_lEEESJ_SK_NS4_8TiledMMAINS4_8MMA_AtomIJNS4_26SM100_MMA_F16BF16_2x1SM_SSISJ_SJ_fLi256ELi128ELNS4_4UMMA5MajorE0ELSP_0ELNSO_7ScaleInE0ELSQ_0EEEEEENS4_6LayoutINS5_IJSC_SC_SC_EEENS5_IJNSA_ILi0EEESV_SV_EEEEENS5_IJNS4_10UnderscoreESY_SY_EEEEENS4_18SM100_TMA_2SM_LOADENS4_14ComposedLayoutINS4_7SwizzleILi2ELi4ELi3EEENS4_18smem_ptr_flag_bitsILi16EEENST_INS5_IJNSA_ILi8EEESH_EEENS5_IJSH_SC_EEEEEEEvNS4_8identityES11_S1B_vS1C_EENS_8epilogue10collective18CollectiveEpilogueINS1E_23Sm100TmaWarpSpecializedILi4ELi2ELi32ELb1ELb0EEEJNS5_IJSG_SG_SH_EEENS5_IJNST_ISG_SC_EENST_ISH_SC_EEEEESJ_SK_SJ_SK_NS1E_6fusion15FusionCallbacksIS1I_NS1N_17LinearCombinationISJ_fSJ_fLNS_15FloatRoundStyleE2EEES1J_S1M_JEEENS4_5SM1004TMEM4LOAD26SM100_TMEM_LOAD_32dp32b32xENS4_13SM90_TMA_LOADES1B_NS4_39AutoVectorizingCopyWithAssumedAlignmentILi128EEENS4_14SM90_TMA_STOREES1B_S1Z_S1Z_EEEvvEEEEvNT_6ParamsE,"ax",@progbits
	.align	128
.text._ZN7cutlass13device_kernelINS_4gemm6kernel13GemmUniversalIN4cute5tupleIJiiiiEEENS1_10collective13CollectiveMmaINS1_35MainloopSm100TmaUmmaWarpSpecializedILi4ELi2ELi4ENS5_IJNS4_1CILi2EEENSA_ILi1EEESC_EEEEENS5_IJNSA_ILi256EEENSA_ILi128EEENSA_ILi32EEEEEENS_10bfloat16_tENS5_IJlSC_lEEESJ_SK_NS4_8TiledMMAINS4_8MMA_AtomIJNS4_26SM100_MMA_F16BF16_2x1SM_SSISJ_SJ_fLi256ELi128ELNS4_4UMMA5MajorE0ELSP_0ELNSO_7ScaleInE0ELSQ_0EEEEEENS4_6LayoutINS5_IJSC_SC_SC_EEENS5_IJNSA_ILi0EEESV_SV_EEEEENS5_IJNS4_10UnderscoreESY_SY_EEEEENS4_18SM100_TMA_2SM_LOADENS4_14ComposedLayoutINS4_7SwizzleILi2ELi4ELi3EEENS4_18smem_ptr_flag_bitsILi16EEENST_INS5_IJNSA_ILi8EEESH_EEENS5_IJSH_SC_EEEEEEEvNS4_8identityES11_S1B_vS1C_EENS_8epilogue10collective18CollectiveEpilogueINS1E_23Sm100TmaWarpSpecializedILi4ELi2ELi32ELb1ELb0EEEJNS5_IJSG_SG_SH_EEENS5_IJNST_ISG_SC_EENST_ISH_SC_EEEEESJ_SK_SJ_SK_NS1E_6fusion15FusionCallbacksIS1I_NS1N_17LinearCombinationISJ_fSJ_fLNS_15FloatRoundStyleE2EEES1J_S1M_JEEENS4_5SM1004TMEM4LOAD26SM100_TMEM_LOAD_32dp32b32xENS4_13SM90_TMA_LOADES1B_NS4_39AutoVectorizingCopyWithAssumedAlignmentILi128EEENS4_14SM90_TMA_STOREES1B_S1Z_S1Z_EEEvvEEEEvNT_6ParamsE:
        .type           _ZN7cutlass13device_kernelINS_4gemm6kernel13GemmUniversalIN4cute5tupleIJiiiiEEENS1_10collective13CollectiveMmaINS1_35MainloopSm100TmaUmmaWarpSpecializedILi4ELi2ELi4ENS5_IJNS4_1CILi2EEENSA_ILi1EEESC_EEEEENS5_IJNSA_ILi256EEENSA_ILi128EEENSA_ILi32EEEEEENS_10bfloat16_tENS5_IJlSC_lEEESJ_SK_NS4_8TiledMMAINS4_8MMA_AtomIJNS4_26SM100_MMA_F16BF16_2x1SM_SSISJ_SJ_fLi256ELi128ELNS4_4UMMA5MajorE0ELSP_0ELNSO_7ScaleInE0ELSQ_0EEEEEENS4_6LayoutINS5_IJSC_SC_SC_EEENS5_IJNSA_ILi0EEESV_SV_EEEEENS5_IJNS4_10UnderscoreESY_SY_EEEEENS4_18SM100_TMA_2SM_LOADENS4_14ComposedLayoutINS4_7SwizzleILi2ELi4ELi3EEENS4_18smem_ptr_flag_bitsILi16EEENST_INS5_IJNSA_ILi8EEESH_EEENS5_IJSH_SC_EEEEEEEvNS4_8identityES11_S1B_vS1C_EENS_8epilogue10collective18CollectiveEpilogueINS1E_23Sm100TmaWarpSpecializedILi4ELi2ELi32ELb1ELb0EEEJNS5_IJSG_SG_SH_EEENS5_IJNST_ISG_SC_EENST_ISH_SC_EEEEESJ_SK_SJ_SK_NS1E_6fusion15FusionCallbacksIS1I_NS1N_17LinearCombinationISJ_fSJ_fLNS_15FloatRoundStyleE2EEES1J_S1M_JEEENS4_5SM1004TMEM4LOAD26SM100_TMEM_LOAD_32dp32b32xENS4_13SM90_TMA_LOADES1B_NS4_39AutoVectorizingCopyWithAssumedAlignmentILi128EEENS4_14SM90_TMA_STOREES1B_S1Z_S1Z_EEEvvEEEEvNT_6ParamsE,@function
        .size           _ZN7cutlass13device_kernelINS_4gemm6kernel13GemmUniversalIN4cute5tupleIJiiiiEEENS1_10collective13CollectiveMmaINS1_35MainloopSm100TmaUmmaWarpSpecializedILi4ELi2ELi4ENS5_IJNS4_1CILi2EEENSA_ILi1EEESC_EEEEENS5_IJNSA_ILi256EEENSA_ILi128EEENSA_ILi32EEEEEENS_10bfloat16_tENS5_IJlSC_lEEESJ_SK_NS4_8TiledMMAINS4_8MMA_AtomIJNS4_26SM100_MMA_F16BF16_2x1SM_SSISJ_SJ_fLi256ELi128ELNS4_4UMMA5MajorE0ELSP_0ELNSO_7ScaleInE0ELSQ_0EEEEEENS4_6LayoutINS5_IJSC_SC_SC_EEENS5_IJNSA_ILi0EEESV_SV_EEEEENS5_IJNS4_10UnderscoreESY_SY_EEEEENS4_18SM100_TMA_2SM_LOADENS4_14ComposedLayoutINS4_7SwizzleILi2ELi4ELi3EEENS4_18smem_ptr_flag_bitsILi16EEENST_INS5_IJNSA_ILi8EEESH_EEENS5_IJSH_SC_EEEEEEEvNS4_8identityES11_S1B_vS1C_EENS_8epilogue10collective18CollectiveEpilogueINS1E_23Sm100TmaWarpSpecializedILi4ELi2ELi32ELb1ELb0EEEJNS5_IJSG_SG_SH_EEENS5_IJNST_ISG_SC_EENST_ISH_SC_EEEEESJ_SK_SJ_SK_NS1E_6fusion15FusionCallbacksIS1I_NS1N_17LinearCombinationISJ_fSJ_fLNS_15FloatRoundStyleE2EEES1J_S1M_JEEENS4_5SM1004TMEM4LOAD26SM100_TMEM_LOAD_32dp32b32xENS4_13SM90_TMA_LOADES1B_NS4_39AutoVectorizingCopyWithAssumedAlignmentILi128EEENS4_14SM90_TMA_STOREES1B_S1Z_S1Z_EEEvvEEEEvNT_6ParamsE,(.L_x_197 - _ZN7cutlass13device_kernelINS_4gemm6kernel13GemmUniversalIN4cute5tupleIJiiiiEEENS1_10collective13CollectiveMmaINS1_35MainloopSm100TmaUmmaWarpSpecializedILi4ELi2ELi4ENS5_IJNS4_1CILi2EEENSA_ILi1EEESC_EEEEENS5_IJNSA_ILi256EEENSA_ILi128EEENSA_ILi32EEEEEENS_10bfloat16_tENS5_IJlSC_lEEESJ_SK_NS4_8TiledMMAINS4_8MMA_AtomIJNS4_26SM100_MMA_F16BF16_2x1SM_SSISJ_SJ_fLi256ELi128ELNS4_4UMMA5MajorE0ELSP_0ELNSO_7ScaleInE0ELSQ_0EEEEEENS4_6LayoutINS5_IJSC_SC_SC_EEENS5_IJNSA_ILi0EEESV_SV_EEEEENS5_IJNS4_10UnderscoreESY_SY_EEEEENS4_18SM100_TMA_2SM_LOADENS4_14ComposedLayoutINS4_7SwizzleILi2ELi4ELi3EEENS4_18smem_ptr_flag_bitsILi16EEENST_INS5_IJNSA_ILi8EEESH_EEENS5_IJSH_SC_EEEEEEEvNS4_8identityES11_S1B_vS1C_EENS_8epilogue10collective18CollectiveEpilogueINS1E_23Sm100TmaWarpSpecializedILi4ELi2ELi32ELb1ELb0EEEJNS5_IJSG_SG_SH_EEENS5_IJNST_ISG_SC_EENST_ISH_SC_EEEEESJ_SK_SJ_SK_NS1E_6fusion15FusionCallbacksIS1I_NS1N_17LinearCombinationISJ_fSJ_fLNS_15FloatRoundStyleE2EEES1J_S1M_JEEENS4_5SM1004TMEM4LOAD26SM100_TMEM_LOAD_32dp32b32xENS4_13SM90_TMA_LOADES1B_NS4_39AutoVectorizingCopyWithAssumedAlignmentILi128EEENS4_14SM90_TMA_STOREES1B_S1Z_S1Z_EEEvvEEEEvNT_6ParamsE)
        .other          _ZN7cutlass13device_kernelINS_4gemm6kernel13GemmUniversalIN4cute5tupleIJiiiiEEENS1_10collective13CollectiveMmaINS1_35MainloopSm100TmaUmmaWarpSpecializedILi4ELi2ELi4ENS5_IJNS4_1CILi2EEENSA_ILi1EEESC_EEEEENS5_IJNSA_ILi256EEENSA_ILi128EEENSA_ILi32EEEEEENS_10bfloat16_tENS5_IJlSC_lEEESJ_SK_NS4_8TiledMMAINS4_8MMA_AtomIJNS4_26SM100_MMA_F16BF16_2x1SM_SSISJ_SJ_fLi256ELi128ELNS4_4UMMA5MajorE0ELSP_0ELNSO_7ScaleInE0ELSQ_0EEEEEENS4_6LayoutINS5_IJSC_SC_SC_EEENS5_IJNSA_ILi0EEESV_SV_EEEEENS5_IJNS4_10UnderscoreESY_SY_EEEEENS4_18SM100_TMA_2SM_LOADENS4_14ComposedLayoutINS4_7SwizzleILi2ELi4ELi3EEENS4_18smem_ptr_flag_bitsILi16EEENST_INS5_IJNSA_ILi8EEESH_EEENS5_IJSH_SC_EEEEEEEvNS4_8identityES11_S1B_vS1C_EENS_8epilogue10collective18CollectiveEpilogueINS1E_23Sm100TmaWarpSpecializedILi4ELi2ELi32ELb1ELb0EEEJNS5_IJSG_SG_SH_EEENS5_IJNST_ISG_SC_EENST_ISH_SC_EEEEESJ_SK_SJ_SK_NS1E_6fusion15FusionCallbacksIS1I_NS1N_17LinearCombinationISJ_fSJ_fLNS_15FloatRoundStyleE2EEES1J_S1M_JEEENS4_5SM1004TMEM4LOAD26SM100_TMEM_LOAD_32dp32b32xENS4_13SM90_TMA_LOADES1B_NS4_39AutoVectorizingCopyWithAssumedAlignmentILi128EEENS4_14SM90_TMA_STOREES1B_S1Z_S1Z_EEEvvEEEEvNT_6ParamsE,@"STO_CUDA_ENTRY STV_DEFAULT"
_ZN7cutlass13device_kernelINS_4gemm6kernel13GemmUniversalIN4cute5tupleIJiiiiEEENS1_10collective13CollectiveMmaINS1_35MainloopSm100TmaUmmaWarpSpecializedILi4ELi2ELi4ENS5_IJNS4_1CILi2EEENSA_ILi1EEESC_EEEEENS5_IJNSA_ILi256EEENSA_ILi128EEENSA_ILi32EEEEEENS_10bfloat16_tENS5_IJlSC_lEEESJ_SK_NS4_8TiledMMAINS4_8MMA_AtomIJNS4_26SM100_MMA_F16BF16_2x1SM_SSISJ_SJ_fLi256ELi128ELNS4_4UMMA5MajorE0ELSP_0ELNSO_7ScaleInE0ELSQ_0EEEEEENS4_6LayoutINS5_IJSC_SC_SC_EEENS5_IJNSA_ILi0EEESV_SV_EEEEENS5_IJNS4_10UnderscoreESY_SY_EEEEENS4_18SM100_TMA_2SM_LOADENS4_14ComposedLayoutINS4_7SwizzleILi2ELi4ELi3EEENS4_18smem_ptr_flag_bitsILi16EEENST_INS5_IJNSA_ILi8EEESH_EEENS5_IJSH_SC_EEEEEEEvNS4_8identityES11_S1B_vS1C_EENS_8epilogue10collective18CollectiveEpilogueINS1E_23Sm100TmaWarpSpecializedILi4ELi2ELi32ELb1ELb0EEEJNS5_IJSG_SG_SH_EEENS5_IJNST_ISG_SC_EENST_ISH_SC_EEEEESJ_SK_SJ_SK_NS1E_6fusion15FusionCallbacksIS1I_NS1N_17LinearCombinationISJ_fSJ_fLNS_15FloatRoundStyleE2EEES1J_S1M_JEEENS4_5SM1004TMEM4LOAD26SM100_TMEM_LOAD_32dp32b32xENS4_13SM90_TMA_LOADES1B_NS4_39AutoVectorizingCopyWithAssumedAlignmentILi128EEENS4_14SM90_TMA_STOREES1B_S1Z_S1Z_EEEvvEEEEvNT_6ParamsE:
[----:B------:R-:W1:Y:S01]  /*0000*/  LDC R1, c[0x0][0x37c] ;  /* 0x0000df00ff017b82 */ /* 0x000e620000000800 */
[----:B------:R-:W2:Y:S01]  /*0010*/  S2R R105, SR_TID.X ;  /* 0x0000000000697919 */ /* 0x000ea20000002100 */
[----:B------:R-:W3:Y:S06]  /*0020*/  LDCU.64 UR6, c[0x0][0x890] ;  /* 0x00011200ff0677ac */ /* 0x000eec0008000a00 */
[----:B------:R-:W4:Y:S01]  /*0030*/  S2UR UR37, SR_CgaCtaId ;  /* 0x00000000002579c3 */ /* 0x000f220000008800 */
[----:B------:R-:W-:Y:S02]  /*0040*/  PRMT R92, RZ, 0x7610, R92 ;  /* 0x00007610ff5c7816 */ /* 0x000fe4000000005c */
[----:B------:R-:W-:Y:S01]  /*0050*/  ELECT P1, URZ, PT ;  /* 0x0000000000ff782f */ /* 0x000fe20003820000 */
[----:B------:R-:W1:Y:S01]  /*0060*/  LDCU.64 UR46, c[0x0][0x358] ;  /* 0x00006b00ff2e77ac */ /* 0x000e620008000a00 */
[----:B---3--:R-:W-:-:S04]  /*0070*/  UISETP.NE.U32.AND UP0, UPT, UR6, URZ, UPT ;  /* 0x000000ff0600728c */ /* 0x008fc8000bf05070 */
[----:B------:R-:W-:Y:S02]  /*0080*/  UISETP.NE.AND.EX UP0, UPT, UR7, URZ, UPT, UP0 ;  /* 0x000000ff0700728c */ /* 0x000fe4000bf05300 */
[----:B----4-:R-:W-:Y:S02]  /*0090*/  ULOP3.LUT UR5, UR37, 0x1, URZ, 0xc0, !UPT ;  /* 0x0000000125057892 */ /* 0x010fe4000f8ec0ff */
[----:B------:R-:W-:Y:S01]  /*00a0*/  ULOP3.LUT UR4, UR37, 0x1, URZ, 0x3c, !UPT ;  /* 0x0000000125047892 */ /* 0x000fe2000f8e3cff */
[----:B--2---:R-:W-:-:S05]  /*00b0*/  SHF.R.U32.HI R96, RZ, 0x5, R105 ;  /* 0x00000005ff607819 */ /* 0x004fca0000011669 */
[----:B------:R-:W2:Y:S02]  /*00c0*/  SHFL.IDX PT, R0, R96, RZ, 0x1f ;  /* 0x00001fff60007589 */ /* 0x000ea400000e0000 */
[----:B--2---:R-:W-:Y:S01]  /*00d0*/  R2UR UR10, R0 ;  /* 0x00000000000a72ca */ /* 0x004fe200000e0000 */
[----:B-1----:R-:W-:-:S14]  /*00e0*/  BRA.U UP0, `(.L_x_0) ;  /* 0x00000001002c7547 */ /* 0x002fdc000b800000 */
[----:B------:R-:W1:Y:S02]  /*00f0*/  LDCU.64 UR8, c[0x0][0x888] ;  /* 0x00011100ff0877ac */ /* 0x000e640008000a00 */
[----:B-1----:R-:W-:-:S04]  /*0100*/  UISETP.NE.U32.AND UP0, UPT, UR8, URZ, UPT ;  /* 0x000000ff0800728c */ /* 0x002fc8000bf05070 */
[----:B------:R-:W-:-:S09]  /*0110*/  UISETP.NE.AND.EX UP0, UPT, UR9, URZ, UPT, UP0 ;  /* 0x000000ff0900728c */ /* 0x000fd2000bf05300 */
[----:B------:R-:W-:Y:S05]  /*0120*/  BRA.U !UP0, `(.L_x_1) ;  /* 0x0000000108107547 */ /* 0x000fea000b800000 */
[----:B------:R-:W1:Y:S02]  /*0130*/  LDC.64 R2, c[0x0][0x888] ;  /* 0x00022200ff027b82 */ /* 0x000e640000000a00 */
[----:B-1----:R1:W5:Y:S01]  /*0140*/  LDG.E R49, desc[UR46][R2.64] ;  /* 0x0000002e02317981 */ /* 0x002362000c1e1900 */
[----:B------:R-:W-:Y:S01]  /*0150*/  HFMA2 R92, -RZ, RZ, 0, 5.9604644775390625e-08 ;  /* 0x00000001ff5c7431 */ /* 0x000fe200000001ff */
[----:B------:R-:W-:Y:S05]  /*0160*/  BRA `(.L_x_0) ;  /* 0x00000000000c7947 */ /* 0x000fea0003800000 */
.L_x_1:
[----:B------:R-:W1:Y:S01]  /*0170*/  LDCU UR8, c[0x0][0x880] ;  /* 0x00011000ff0877ac */ /* 0x000e620008000800 */
[----:B------:R-:W-:Y:S01]  /*0180*/  HFMA2 R92, -RZ, RZ, 0, 5.9604644775390625e-08 ;  /* 0x00000001ff5c7431 */ /* 0x000fe200000001ff */
[----:B-1----:R-:W-:-:S07]  /*0190*/  MOV R49, UR8 ;  /* 0x0000000800317c02 */ /* 0x002fce0008000f00 */
.L_x_0:
[----:B------:R-:W2:Y:S02]  /*01a0*/  LDCU.64 UR8, c[0x0][0x8b0] ;  /* 0x00011600ff0877ac */ /* 0x000ea40008000a00 */
[----:B--2---:R-:W-:-:S04]  /*01b0*/  UISETP.NE.U32.AND UP0, UPT, UR8, URZ, UPT ;  /* 0x000000ff0800728c */ /* 0x004fc8000bf05070 */
[----:B------:R-:W-:-:S09]  /*01c0*/  UISETP.NE.AND.EX UP0, UPT, UR9, URZ, UPT, UP0 ;  /* 0x000000ff0900728c */ /* 0x000fd2000bf05300 */
[----:B------:R-:W-:Y:S05]  /*01d0*/  BRA.U UP0, `(.L_x_2) ;  /* 0x0000000100247547 */ /* 0x000fea000b800000 */
[----:B------:R-:W2:Y:S02]  /*01e0*/  LDCU.64 UR8, c[0x0][0x8a8] ;  /* 0x00011500ff0877ac */ /* 0x000ea40008000a00 */
[----:B--2---:R-:W-:-:S04]  /*01f0*/  UISETP.NE.U32.AND UP0, UPT, UR8, URZ, UPT ;  /* 0x000000ff0800728c */ /* 0x004fc8000bf05070 */
[----:B------:R-:W-:-:S09]  /*0200*/  UISETP.NE.AND.EX UP0, UPT, UR9, URZ, UPT, UP0 ;  /* 0x000000ff0900728c */ /* 0x000fd2000bf05300 */
[----:B------:R-:W-:Y:S05]  /*0210*/  BRA.U !UP0, `(.L_x_3) ;  /* 0x00000001080c7547 */ /* 0x000fea000b800000 */
[----:B-1----:R-:W1:Y:S02]  /*0220*/  LDC.64 R2, c[0x0][0x8a8] ;  /* 0x00022a00ff027b82 */ /* 0x002e640000000a00 */
[----:B-1----:R2:W5:Y:S01]  /*0230*/  LDG.E R47, desc[UR46][R2.64] ;  /* 0x0000002e022f7981 */ /* 0x002562000c1e1900 */
[----:B------:R-:W-:Y:S05]  /*0240*/  BRA `(.L_x_2) ;  /* 0x0000000000087947 */ /* 0x000fea0003800000 */
.L_x_3:
[----:B------:R-:W2:Y:S02]  /*0250*/  LDCU UR8, c[0x0][0x8a0] ;  /* 0x00011400ff0877ac */ /* 0x000ea40008000800 */
[----:B--2---:R-:W-:Y:S02]  /*0260*/  MOV R47, UR8 ;  /* 0x00000008002f7c02 */ /* 0x004fe40008000f00 */
.L_x_2:
[----:B------:R-:W-:Y:S01]  /*0270*/  IMAD.U32 R0, RZ, RZ, UR10 ;  /* 0x0000000aff007e24 */ /* 0x000fe2000f8e00ff */
[----:B------:R-:W-:Y:S04]  /*0280*/  BSSY.RECONVERGENT B0, `(.L_x_4) ;  /* 0x000000c000007945 */ /* 0x000fe80003800200 */
[C---:B------:R-:W-:Y:S02]  /*0290*/  ISETP.NE.OR P2, PT, R0.reuse, 0x1, !P1 ;  /* 0x000000010000780c */ /* 0x040fe40004f45670 */
[----:B------:R-:W-:-:S11]  /*02a0*/  ISETP.NE.OR P0, PT, R0, 0x3, !P1 ;  /* 0x000000030000780c */ /* 0x000fd60004f05670 */
[----:B------:R-:W-:Y:S05]  /*02b0*/  @P2 BRA `(.L_x_5) ;  /* 0x0000000000202947 */ /* 0x000fea0003800000 */
[----:B------:R-:W3:Y:S02]  /*02c0*/  LDCU.64 UR8, c[0x0][0x348] ;  /* 0x00006900ff0877ac */ /* 0x000ee40008000a00 */
[----:B---3--:R-:W-:Y:S02]  /*02d0*/  UIADD3 UR12, UP1, UPT, UR8, 0x80, URZ ;  /* 0x00000080080c7890 */ /* 0x008fe4000ff3e0ff */
[----:B------:R-:W-:Y:S02]  /*02e0*/  UIADD3 UR8, UP0, UPT, UR8, 0x180, URZ ;  /* 0x0000018008087890 */ /* 0x000fe4000ff1e0ff */
[----:B------:R-:W-:Y:S02]  /*02f0*/  UIADD3.X UR13, UPT, UPT, URZ, UR9, URZ, UP1, !UPT ;  /* 0x00000009ff0d7290 */ /* 0x000fe40008ffe4ff */
[----:B------:R-:W-:-:S07]  /*0300*/  UIADD3.X UR9, UPT, UPT, URZ, UR9, URZ, UP0, !UPT ;  /* 0x00000009ff097290 */ /* 0x000fce00087fe4ff */
[----:B------:R3:W-:Y:S02]  /*0310*/  UTMACCTL.PF [UR12] ;  /* 0x000000000c0079b9 */ /* 0x0007e40008040000 */
[----:B------:R3:W-:Y:S02]  /*0320*/  UTMACCTL.PF [UR8] ;  /* 0x00000000080079b9 */ /* 0x0007e40008040000 */
[----:B---3--:R-:W-:Y:S01]  /*0330*/  NOP ;  /* 0x0000000000007918 */ /* 0x008fe20000000000 */
.L_x_5:
[----:B------:R-:W-:Y:S05]  /*0340*/  BSYNC.RECONVERGENT B0 ;  /* 0x0000000000007941 */ /* 0x000fea0003800200 */
.L_x_4:
[----:B------:R-:W-:Y:S04]  /*0350*/  BSSY.RECONVERGENT B0, `(.L_x_6) ;  /* 0x000000a000007945 */ /* 0x000fe80003800200 */
        /* <DEDUP_REMOVED lines=9> */
.L_x_7:
[----:B------:R-:W-:Y:S05]  /*03f0*/  BSYNC.RECONVERGENT B0 ;  /* 0x0000000000007941 */ /* 0x000fea0003800200 */
.L_x_6:
[----:B------:R-:W3:Y:S01]  /*0400*/  LDCU.64 UR8, c[0x0][0x888] ;  /* 0x00011100ff0877ac */ /* 0x000ee20008000a00 */
[----:B------:R-:W-:Y:S02]  /*0410*/  UISETP.EQ.U32.AND UP1, UPT, UR6, URZ, UPT ;  /* 0x000000ff0600728c */ /* 0x000fe4000bf22070 */
[----:B------:R-:W-:Y:S02]  /*0420*/  UPLOP3.LUT UP5, UPT, UPT, UPT, UPT, 0x80, 0x8 ;  /* 0x000000000008789c */ /* 0x000fe40003faf070 */
[----:B---3--:R-:W-:-:S04]  /*0430*/  UISETP.NE.U32.AND UP0, UPT, UR8, URZ, UPT ;  /* 0x000000ff0800728c */ /* 0x008fc8000bf05070 */
[----:B------:R-:W-:-:S04]  /*0440*/  UISETP.NE.AND.EX UP0, UPT, UR9, URZ, UPT, UP0 ;  /* 0x000000ff0900728c */ /* 0x000fc8000bf05300 */
[----:B------:R-:W-:-:S04]  /*0450*/  UISETP.EQ.OR.EX UP2, UPT, UR7, URZ, !UP0, UP1 ;  /* 0x000000ff0700728c */ /* 0x000fc8000c742710 */
[----:B------:R-:W-:-:S05]  /*0460*/  UP2UR UR50, UPR, URZ, 0x4 ;  /* 0x00000004ff327883 */ /* 0x000fca0008000000 */
[----:B------:R-:W-:Y:S07]  /*0470*/  BRA.U !UP2, `(.L_x_8) ;  /* 0x000000010a207547 */ /* 0x000fee000b800000 */
[----:B------:R-:W-:Y:S01]  /*0480*/  UISETP.NE.U32.AND UP2, UPT, UR6, URZ, UPT ;  /* 0x000000ff0600728c */ /* 0x000fe2000bf45070 */
[----:B-----5:R-:W-:Y:S01]  /*0490*/  FSETP.NEU.AND P0, PT, R49, RZ, PT ;  /* 0x000000ff3100720b */ /* 0x020fe20003f0d000 */
[----:B------:R-:W-:Y:S02]  /*04a0*/  USEL UR6, URZ, 0xffffffff, UP0 ;  /* 0xffffffffff067887 */ /* 0x000fe40008000000 */
[----:B------:R-:W-:-:S10]  /*04b0*/  UISETP.NE.AND.EX UP2, UPT, UR7, URZ, UPT, UP2 ;  /* 0x000000ff0700728c */ /* 0x000fd4000bf45320 */
[----:B------:R-:W-:Y:S01]  /*04c0*/  VOTEU.ANY UP1, P0 ;  /* 0x0000000000ff7886 */ /* 0x000fe20000020100 */
[----:B------:R-:W-:-:S04]  /*04d0*/  @!UP2 USEL UR6, URZ, 0xffffffff, UP1 ;  /* 0xffffffffff06a887 */ /* 0x000fc80008800000 */
[----:B------:R-:W-:-:S04]  /*04e0*/  ULOP3.LUT UR6, UR6, 0x1, URZ, 0xc0, !UPT ;  /* 0x0000000106067892 */ /* 0x000fc8000f8ec0ff */
[----:B------:R-:W-:-:S11]  /*04f0*/  UISETP.NE.U32.AND UP5, UPT, UR6, 0x1, UPT ;  /* 0x000000010600788c */ /* 0x000fd6000bfa5070 */
.L_x_8:
[----:B------:R-:W3:Y:S01]  /*0500*/  SHFL.IDX PT, R0, R96, RZ, 0x1f ;  /* 0x00001fff60007589 */ /* 0x000ee200000e0000 */
[----:B------:R-:W-:-:S04]  /*0510*/  UISETP.NE.AND UP1, UPT, UR10, 0x2, UPT ;  /* 0x000000020a00788c */ /* 0x000fc8000bf25270 */
[----:B------:R-:W-:Y:S02]  /*0520*/  UISETP.EQ.AND UP2, UPT, UR5, URZ, !UP1 ;  /* 0x000000ff0500728c */ /* 0x000fe4000cf42270 */
[----:B------:R-:W-:-:S04]  /*0530*/  USEL UR6, URZ, 0x1, UP1 ;  /* 0x00000001ff067887 */ /* 0x000fc80008800000 */
[----:B------:R-:W-:Y:S02]  /*0540*/  PLOP3.LUT P5, PT, P1, PT, UP2, 0x80, 0x8 ;  /* 0x000000000008781c */ /* 0x000fe40000faf028 */
[----:B---3--:R-:W-:-:S13]  /*0550*/  ISETP.NE.AND P0, PT, R0, RZ, PT ;  /* 0x000000ff0000720c */ /* 0x008fda0003f05270 */
[----:B------:R-:W-:Y:S05]  /*0560*/  @P0 BRA `(.L_x_9) ;  /* 0x0000000000440947 */ /* 0x000fea0003800000 */
[----:B------:R-:W-:Y:S01]  /*0570*/  UMOV UR8, 0x400 ;  /* 0x0000040000087882 */ /* 0x000fe20000000000 */
[----:B------:R-:W-:Y:S01]  /*0580*/  UMOV UR7, 0x1 ;  /* 0x0000000100077882 */ /* 0x000fe20000000000 */
[----:B------:R-:W-:Y:S02]  /*0590*/  ULEA UR8, UR37, UR8, 0x18 ;  /* 0x0000000825087291 */ /* 0x000fe4000f8ec0ff */
[----:B------:R-:W-:-:S04]  /*05a0*/  UIADD3 UR12, UPT, UPT, -UR7, 0x100000, URZ ;  /* 0x00100000070c7890 */ /* 0x000fc8000fffe1ff */
[----:B------:R-:W-:Y:S02]  /*05b0*/  USHF.L.U32 UR13, UR12, 0xb, URZ ;  /* 0x0000000b0c0d7899 */ /* 0x000fe400080006ff */
[----:B------:R-:W-:Y:S01]  /*05c0*/  USHF.L.U32 UR12, UR12, 0x1, URZ ;  /* 0x000000010c0c7899 */ /* 0x000fe200080006ff */
[----:B------:R-:W-:Y:S01]  /*05d0*/  ELECT P0, URZ, PT ;  /* 0x0000000000ff782f */ /* 0x000fe20003800000 */
[----:B------:R-:W3:Y:S10]  /*05e0*/  FENCE.VIEW.ASYNC.S ;  /* 0x00000000000073c6 */ /* 0x000ef40000000000 */
[----:B---3--:R3:W4:Y:S01]  /*05f0*/  SYNCS.EXCH.64 URZ, [UR8], UR12 ;  /* 0x0000000c08ff75b2 */ /* 0x0087220008000100 */
[----:B------:R3:W1:Y:S01]  /*0600*/  SYNCS.EXCH.64 URZ, [UR8+0x20], UR12 ;  /* 0x0000200c08ff75b2 */ /* 0x0006620008000100 */
[----:B------:R3:W1:Y:S01]  /*0610*/  SYNCS.EXCH.64 URZ, [UR8+0x8], UR12 ;  /* 0x0000080c08ff75b2 */ /* 0x0006620008000100 */
[----:B------:R3:W1:Y:S01]  /*0620*/  SYNCS.EXCH.64 URZ, [UR8+0x28], UR12 ;  /* 0x0000280c08ff75b2 */ /* 0x0006620008000100 */
[----:B------:R3:W1:Y:S01]  /*0630*/  SYNCS.EXCH.64 URZ, [UR8+0x10], UR12 ;  /* 0x0000100c08ff75b2 */ /* 0x0006620008000100 */
[----:B------:R3:W1:Y:S01]  /*0640*/  SYNCS.EXCH.64 URZ, [UR8+0x30], UR12 ;  /* 0x0000300c08ff75b2 */ /* 0x0006620008000100 */
[----:B------:R3:W1:Y:S01]  /*0650*/  SYNCS.EXCH.64 URZ, [UR8+0x18], UR12 ;  /* 0x0000180c08ff75b2 */ /* 0x0006620008000100 */
[----:B------:R3:W1:Y:S01]  /*0660*/  SYNCS.EXCH.64 URZ, [UR8+0x38], UR12 ;  /* 0x0000380c08ff75b2 */ /* 0x0006620008000100 */
[----:B------:R-:W-:Y:S01]  /*0670*/  NOP ;  /* 0x0000000000007918 */ /* 0x000fe20000000000 */
.L_x_9:
[----:B------:R-:W2:Y:S01]  /*0680*/  SHFL.IDX PT, R0, R96, RZ, 0x1f ;  /* 0x00001fff60007589 */ /* 0x000ea200000e0000 */
[----:B------:R-:W-:Y:S01]  /*0690*/  NOP ;  /* 0x0000000000007918 */ /* 0x000fe20000000000 */
[----:B--2---:R-:W-:-:S13]  /*06a0*/  ISETP.NE.AND P0, PT, R0, 0x1, PT ;  /* 0x000000010000780c */ /* 0x004fda0003f05270 */
[----:B------:R-:W-:Y:S05]  /*06b0*/  @P0 BRA `(.L_x_10) ;  /* 0x0000000000540947 */ /* 0x000fea0003800000 */
[----:B------:R-:W-:Y:S01]  /*06c0*/  UMOV UR9, 0x400 ;  /* 0x0000040000097882 */ /* 0x000fe20000000000 */
[----:B---3--:R-:W-:Y:S01]  /*06d0*/  UMOV UR8, 0x20 ;  /* 0x0000002000087882 */ /* 0x008fe20000000000 */
[----:B------:R-:W-:Y:S01]  /*06e0*/  UMOV UR7, 0x80 ;  /* 0x0000008000077882 */ /* 0x000fe20000000000 */
[----:B------:R-:W-:Y:S02]  /*06f0*/  ULEA UR9, UR37, UR9, 0x18 ;  /* 0x0000000925097291 */ /* 0x000fe4000f8ec0ff */
[----:B------:R-:W-:-:S04]  /*0700*/  UIADD3 UR12, UPT, UPT, -UR8, 0x100000, URZ ;  /* 0x00100000080c7890 */ /* 0x000fc8000fffe1ff */
[----:B------:R-:W-:Y:S02]  /*0710*/  USHF.L.U32 UR13, UR12, 0xb, URZ ;  /* 0x0000000b0c0d7899 */ /* 0x000fe400080006ff */
[----:B------:R-:W-:Y:S02]  /*0720*/  USHF.L.U32 UR12, UR12, 0x1, URZ ;  /* 0x000000010c0c7899 */ /* 0x000fe400080006ff */
[----:B------:R-:W-:-:S04]  /*0730*/  UIADD3 UR14, UPT, UPT, -UR7, 0x100000, URZ ;  /* 0x00100000070e7890 */ /* 0x000fc8000fffe1ff */
[----:B------:R-:W-:Y:S02]  /*0740*/  USHF.L.U32 UR15, UR14, 0xb, URZ ;  /* 0x0000000b0e0f7899 */ /* 0x000fe400080006ff */
[----:B------:R-:W-:Y:S01]  /*0750*/  USHF.L.U32 UR14, UR14, 0x1, URZ ;  /* 0x000000010e0e7899 */ /* 0x000fe200080006ff */
[----:B------:R-:W-:Y:S01]  /*0760*/  ELECT P0, URZ, PT ;  /* 0x0000000000ff782f */ /* 0x000fe20003800000 */
[----:B------:R-:W2:Y:S02]  /*0770*/  FENCE.VIEW.ASYNC.S ;  /* 0x00000000000073c6 */ /* 0x000ea40000000000 */
[----:B--2---:R2:W3:Y:S08]  /*0780*/  SYNCS.EXCH.64 URZ, [UR9+0x40], UR12 ;  /* 0x0000400c09ff75b2 */ /* 0x0044f00008000100 */
        /* <DEDUP_REMOVED lines=8> */
.L_x_10:
[----:B------:R-:W4:Y:S01]  /*0810*/  SHFL.IDX PT, R0, R96, RZ, 0x1f ;  /* 0x00001fff60007589 */ /* 0x000f2200000e0000 */
[----:B------:R-:W-:Y:S01]  /*0820*/  NOP ;  /* 0x0000000000007918 */ /* 0x000fe20000000000 */
[----:B----4-:R-:W-:-:S13]  /*0830*/  ISETP.NE.AND P0, PT, R0, 0x3, PT ;  /* 0x000000030000780c */ /* 0x010fda0003f05270 */
[----:B------:R-:W-:Y:S05]  /*0840*/  @P0 BRA `(.L_x_11) ;  /* 0x00000000002c0947 */ /* 0x000fea0003800000 */
[----:B---3--:R-:W-:Y:S01]  /*0850*/  UMOV UR8, 0x400 ;  /* 0x0000040000087882 */ /* 0x008fe20000000000 */
[----:B------:R-:W-:Y:S01]  /*0860*/  UMOV UR7, 0x20 ;  /* 0x0000002000077882 */ /* 0x000fe20000000000 */
[----:B------:R-:W-:Y:S02]  /*0870*/  ULEA UR8, UR37, UR8, 0x18 ;  /* 0x0000000825087291 */ /* 0x000fe4000f8ec0ff */
[----:B--2---:R-:W-:-:S04]  /*0880*/  UIADD3 UR12, UPT, UPT, -UR7, 0x100000, URZ ;  /* 0x00100000070c7890 */ /* 0x004fc8000fffe1ff */
[----:B------:R-:W-:Y:S02]  /*0890*/  USHF.L.U32 UR13, UR12, 0xb, URZ ;  /* 0x0000000b0c0d7899 */ /* 0x000fe400080006ff */
[----:B------:R-:W-:Y:S01]  /*08a0*/  USHF.L.U32 UR12, UR12, 0x1, URZ ;  /* 0x000000010c0c7899 */ /* 0x000fe200080006ff */
[----:B------:R-:W-:Y:S01]  /*08b0*/  ELECT P0, URZ, PT ;  /* 0x0000000000ff782f */ /* 0x000fe20003800000 */
[----:B------:R-:W2:Y:S10]  /*08c0*/  FENCE.VIEW.ASYNC.S ;  /* 0x00000000000073c6 */ /* 0x000eb40000000000 */
[----:B--2---:R4:W2:Y:S01]  /*08d0*/  SYNCS.EXCH.64 URZ, [UR8+0x80], UR12 ;  /* 0x0000800c08ff75b2 */ /* 0x0048a20008000100 */
[----:B------:R4:W3:Y:S02]  /*08e0*/  SYNCS.EXCH.64 URZ, [UR8+0x88], UR12 ;  /* 0x0000880c08ff75b2 */ /* 0x0008e40008000100 */
[----:B----4-:R-:W-:Y:S01]  /*08f0*/  NOP ;  /* 0x0000000000007918 */ /* 0x010fe20000000000 */
.L_x_11:
[----:B------:R-:W4:Y:S01]  /*0900*/  SHFL.IDX PT, R0, R96, RZ, 0x1f ;  /* 0x00001fff60007589 */ /* 0x000f2200000e0000 */
[----:B------:R-:W-:Y:S01]  /*0910*/  NOP ;  /* 0x0000000000007918 */ /* 0x000fe20000000000 */
[----:B----4-:R-:W-:-:S13]  /*0920*/  ISETP.NE.AND P0, PT, R0, 0x4, PT ;  /* 0x000000040000780c */ /* 0x010fda0003f05270 */
[----:B------:R-:W-:Y:S05]  /*0930*/  @P0 BRA `(.L_x_12) ;  /* 0x0000000000480947 */ /* 0x000fea0003800000 */
[----:B--2---:R-:W-:Y:S01]  /*0940*/  UMOV UR9, 0x1e0 ;  /* 0x000001e000097882 */ /* 0x004fe20000000000 */
[----:B---3--:R-:W-:Y:S01]  /*0950*/  UMOV UR8, 0x400 ;  /* 0x0000040000087882 */ /* 0x008fe20000000000 */
[----:B------:R-:W-:Y:S01]  /*0960*/  USEL UR9, UR9, 0x1a0, UP5 ;  /* 0x000001a009097887 */ /* 0x000fe2000a800000 */
        /* <DEDUP_REMOVED lines=10> */
[----:B--2---:R4:W2:Y:S08]  /*0a10*/  SYNCS.EXCH.64 URZ, [UR8+0x90], UR12 ;  /* 0x0000900c08ff75b2 */ /* 0x0048b00008000100 */
[----:B------:R4:W3:Y:S01]  /*0a20*/  SYNCS.EXCH.64 URZ, [UR8+0xa0], UR14 ;  /* 0x0000a00e08ff75b2 */ /* 0x0008e20008000100 */
[----:B------:R4:W1:Y:S01]  /*0a30*/  SYNCS.EXCH.64 URZ, [UR8+0x98], UR12 ;  /* 0x0000980c08ff75b2 */ /* 0x0008620008000100 */
[----:B------:R4:W1:Y:S02]  /*0a40*/  SYNCS.EXCH.64 URZ, [UR8+0xa8], UR14 ;  /* 0x0000a80e08ff75b2 */ /* 0x0008640008000100 */
[----:B----4-:R-:W-:Y:S01]  /*0a50*/  NOP ;  /* 0x0000000000007918 */ /* 0x010fe20000000000 */
.L_x_12:
[----:B------:R-:W4:Y:S01]  /*0a60*/  SHFL.IDX PT, R0, R96, RZ, 0x1f ;  /* 0x00001fff60007589 */ /* 0x000f2200000e0000 */
[----:B------:R-:W-:Y:S01]  /*0a70*/  NOP ;  /* 0x0000000000007918 */ /* 0x000fe20000000000 */
[----:B----4-:R-:W-:-:S13]  /*0a80*/  ISETP.NE.AND P0, PT, R0, 0x5, PT ;  /* 0x000000050000780c */ /* 0x010fda0003f05270 */
[----:B------:R-:W-:Y:S05]  /*0a90*/  @P0 BRA `(.L_x_13) ;  /* 0x0000000000540947 */ /* 0x000fea0003800000 */
[----:B--2---:R-:W-:Y:S01]  /*0aa0*/  UMOV UR9, 0x400 ;  /* 0x0000040000097882 */ /* 0x004fe20000000000 */
        /* <DEDUP_REMOVED lines=14> */
[----:B------:R4:W1:Y:S01]  /*0b90*/  SYNCS.EXCH.64 URZ, [UR9+0xd8], UR14 ;  /* 0x0000d80e09ff75b2 */ /* 0x0008620008000100 */
[----:B------:R4:W1:Y:S01]  /*0ba0*/  SYNCS.EXCH.64 URZ, [UR9+0xc0], UR12 ;  /* 0x0000c00c09ff75b2 */ /* 0x0008620008000100 */
[----:B------:R4:W1:Y:S01]  /*0bb0*/  SYNCS.EXCH.64 URZ, [UR9+0xe0], UR14 ;  /* 0x0000e00e09ff75b2 */ /* 0x0008620008000100 */
[----:B------:R4:W1:Y:S01]  /*0bc0*/  SYNCS.EXCH.64 URZ, [UR9+0xc8], UR12 ;  /* 0x0000c80c09ff75b2 */ /* 0x0008620008000100 */
[----:B------:R4:W1:Y:S02]  /*0bd0*/  SYNCS.EXCH.64 URZ, [UR9+0xe8], UR14 ;  /* 0x0000e80e09ff75b2 */ /* 0x0008640008000100 */
[----:B----4-:R-:W-:Y:S01]  /*0be0*/  NOP ;  /* 0x0000000000007918 */ /* 0x010fe20000000000 */
.L_x_13:
[----:B------:R-:W4:Y:S01]  /*0bf0*/  SHFL.IDX PT, R0, R96, RZ, 0x1f ;  /* 0x00001fff60007589 */ /* 0x000f2200000e0000 */
[----:B------:R-:W-:Y:S01]  /*0c00*/  ISETP.NE.OR P1, PT, RZ, UR10, !P1 ;  /* 0x0000000aff007c0c */ /* 0x000fe2000cf25670 */
        /* <DEDUP_REMOVED lines=12> */
[----:B------:R4:W3:Y:S01]  /*0cd0*/  SYNCS.EXCH.64 URZ, [UR8+0x100], UR12 ;  /* 0x0001000c08ff75b2 */ /* 0x0008e20008000100 */
[----:B------:R4:W1:Y:S01]  /*0ce0*/  SYNCS.EXCH.64 URZ, [UR8+0xf8], UR12 ;  /* 0x0000f80c08ff75b2 */ /* 0x0008620008000100 */
[----:B------:R4:W1:Y:S02]  /*0cf0*/  SYNCS.EXCH.64 URZ, [UR8+0x108], UR12 ;  /* 0x0001080c08ff75b2 */ /* 0x0008640008000100 */
[----:B----4-:R-:W-:Y:S01]  /*0d00*/  NOP ;  /* 0x0000000000007918 */ /* 0x010fe20000000000 */
.L_x_14:
[----:B------:R-:W-:Y:S01]  /*0d10*/  VOTEU.ALL UP1, P1 ;  /* 0x0000000000ff7886 */ /* 0x000fe20000820000 */
[----:B---3--:R-:W3:Y:S01]  /*0d20*/  LDCU UR8, c[0x0][0x36c] ;  /* 0x00006d80ff0877ac */ /* 0x008ee20008000800 */
[----:B------:R-:W-:Y:S01]  /*0d30*/  NOP ;  /* 0x0000000000007918 */ /* 0x000fe20000000000 */
[----:B------:R-:W-:Y:S01]  /*0d40*/  LOP3.LUT R10, R105, 0x1f, RZ, 0xc0, !PT ;  /* 0x0000001f690a7812 */ /* 0x000fe200078ec0ff */
[----:B--2---:R-:W-:Y:S01]  /*0d50*/  UMOV UR12, 0x20 ;  /* 0x00000020000c7882 */ /* 0x004fe20000000000 */
[----:B------:R-:W-:Y:S01]  /*0d60*/  @!UP1 UMOV UR7, 0x400 ;  /* 0x0000040000079882 */ /* 0x000fe20000000000 */
[----:B------:R-:W-:-:S04]  /*0d70*/  @!UP1 UIADD3 UR12, UPT, UPT, -UR12, 0x100000, URZ ;  /* 0x001000000c0c9890 */ /* 0x000fc8000fffe1ff */
[----:B------:R-:W-:Y:S02]  /*0d80*/  @!UP1 USHF.L.U32 UR13, UR12, 0xb, URZ ;  /* 0x0000000b0c0d9899 */ /* 0x000fe400080006ff */
[----:B------:R-:W-:Y:S02]  /*0d90*/  @!UP1 USHF.L.U32 UR12, UR12, 0x1, URZ ;  /* 0x000000010c0c9899 */ /* 0x000fe400080006ff */
[----:B------:R-:W-:Y:S01]  /*0da0*/  @!UP1 ULEA UR7, UR37, UR7, 0x18 ;  /* 0x0000000725079291 */ /* 0x000fe2000f8ec0ff */
[----:B------:R-:W-:Y:S01]  /*0db0*/  VOTEU.ALL UP1, P1 ;  /* 0x0000000000ff7886 */ /* 0x000fe20000820000 */
[----:B------:R-:W-:Y:S01]  /*0dc0*/  UISETP.NE.AND UP4, UPT, UR10, URZ, UPT ;  /* 0x000000ff0a00728c */ /* 0x000fe2000bf85270 */
[----:B------:R-:W2:Y:S09]  /*0dd0*/  FENCE.VIEW.ASYNC.S ;  /* 0x00000000000073c6 */ /* 0x000eb20000000000 */
[----:B--2---:R2:W4:Y:S01]  /*0de0*/  @!UP1 SYNCS.EXCH.64 URZ, [UR7+0x110], UR12 ;  /* 0x0001100c07ff95b2 */ /* 0x0045220008000100 */
[----:B---3--:R-:W-:-:S09]  /*0df0*/  UISETP.EQ.U32.AND UP1, UPT, UR8, 0x1, UPT ;  /* 0x000000010800788c */ /* 0x008fd2000bf22070 */
[----:B------:R-:W-:Y:S05]  /*0e00*/  BRA.U !UP1, `(.L_x_15) ;  /* 0x0000000109087547 */ /* 0x000fea000b800000 */
[----:B-1--4-:R-:W-:Y:S01]  /*0e10*/  UCGABAR_ARV ;  /* 0x00000000000079c7 */ /* 0x012fe20008000000 */
[----:B------:R-:W-:Y:S05]  /*0e20*/  BRA `(.L_x_16) ;  /* 0x0000000000047947 */ /* 0x000fea0003800000 */
.L_x_15:
[----:B-1--4-:R-:W-:Y:S01]  /*0e30*/  NOP ;  /* 0x0000000000007918 */ /* 0x012fe20000000000 */
.L_x_16:
[----:B------:R-:W1:Y:S01]  /*0e40*/  S2R R15, SR_CTAID.Y ;  /* 0x00000000000f7919 */ /* 0x000e620000002600 */
[----:B------:R-:W-:-:S05]  /*0e50*/  CS2R.32 R91, SR_CgaSize ;  /* 0x00000000005b7805 */ /* 0x000fca0000008a00 */
[----:B------:R-:W-:-:S05]  /*0e60*/  IMAD R91, R91, -0xa0, RZ ;  /* 0xffffff605b5b7824 */ /* 0x000fca00078e02ff */
[----:B--2---:R-:W-:-:S14]  /*0e70*/  R2UR UR7, R91 ;  /* 0x000000005b0772ca */ /* 0x004fdc00000e0000 */
[----:B------:R-:W2:Y:S01]  /*0e80*/  LDCU UR7, c[0x0][UR7+0x2b4] ;  /* 0x00005680070777ac */ /* 0x000ea20008000800 */
[----:B------:R-:W-:-:S05]  /*0e90*/  CS2R.32 R0, SR_CgaSize ;  /* 0x0000000000007805 */ /* 0x000fca0000008a00 */
[----:B------:R-:W-:-:S06]  /*0ea0*/  IMAD R0, R0, -0xa0, RZ ;  /* 0xffffff6000007824 */ /* 0x000fcc00078e02ff */
[----:B------:R-:W3:Y:S01]  /*0eb0*/  LDC R0, c[0x0][R0+0x2a4] ;  /* 0x0000a90000007b82 */ /* 0x000ee20000000800 */
[----:B------:R-:W-:Y:S01]  /*0ec0*/  PRMT R8, RZ, 0x7610, R8 ;  /* 0x00007610ff087816 */ /* 0x000fe20000000008 */
[----:B------:R-:W4:Y:S01]  /*0ed0*/  S2R R9, SR_CTAID.X ;  /* 0x0000000000097919 */ /* 0x000f220000002500 */
[----:B------:R-:W-:-:S05]  /*0ee0*/  CS2R.32 R91, SR_CgaSize ;  /* 0x00000000005b7805 */ /* 0x000fca0000008a00 */
[----:B------:R-:W-:-:S05]  /*0ef0*/  IMAD R91, R91, -0xa0, RZ ;  /* 0xffffff605b5b7824 */ /* 0x000fca00078e02ff */
[----:B------:R-:W-:-:S14]  /*0f00*/  R2UR UR8, R91 ;  /* 0x000000005b0872ca */ /* 0x000fdc00000e0000 */
[----:B------:R-:W3:Y:S01]  /*0f10*/  LDCU UR8, c[0x0][UR8+0x2b0] ;  /* 0x00005600080877ac */ /* 0x000ee20008000800 */
[----:B------:R-:W-:Y:S01]  /*0f20*/  UISETP.NE.AND UP2, UPT, UR10, 0x2, UPT ;  /* 0x000000020a00788c */ /* 0x000fe2000bf45270 */
[----:B------:R-:W2:Y:S01]  /*0f30*/  LDC R11, c[0x0][0xb24] ;  /* 0x0002c900ff0b7b82 */ /* 0x000ea20000000800 */
[----:B------:R-:W-:-:S05]  /*0f40*/  CS2R.32 R2, SR_CgaSize ;  /* 0x0000000000027805 */ /* 0x000fca0000008a00 */
[----:B------:R-:W-:-:S06]  /*0f50*/  IMAD R2, R2, -0xa0, RZ ;  /* 0xffffff6002027824 */ /* 0x000fcc00078e02ff */
[----:B------:R-:W3:Y:S08]  /*0f60*/  LDC R2, c[0x0][R2+0x2a0] ;  /* 0x0000a80002027b82 */ /* 0x000ef00000000800 */
[----:B------:R-:W3:Y:S01]  /*0f70*/  LDC R40, c[0x0][0xb24] ;  /* 0x0002c900ff287b82 */ /* 0x000ee20000000800 */
[----:B-1----:R-:W-:-:S07]  /*0f80*/  I2FP.F32.U32 R90, R15 ;  /* 0x0000000f005a7245 */ /* 0x002fce0000201000 */
[----:B------:R-:W1:Y:S01]  /*0f90*/  S2UR UR36, SR_CTAID.Z ;  /* 0x00000000002479c3 */ /* 0x000e620000002700 */
[----:B--2---:R-:W-:Y:S01]  /*0fa0*/  ISETP.GE.AND P0, PT, R11, 0x1, PT ;  /* 0x000000010b00780c */ /* 0x004fe20003f06270 */
[----:B----4-:R-:W-:Y:S01]  /*0fb0*/  IMAD.MOV.U32 R14, RZ, RZ, R9 ;  /* 0x000000ffff0e7224 */ /* 0x010fe200078e0009 */
[----:B------:R-:W-:Y:S01]  /*0fc0*/  I2FP.F32.U32 R91, R9 ;  /* 0x00000009005b7245 */ /* 0x000fe20000201000 */
[----:B------:R-:W-:Y:S01]  /*0fd0*/  FMUL R90, R90, UR7 ;  /* 0x000000075a5a7c20 */ /* 0x000fe20008400000 */
[----:B------:R-:W2:Y:S03]  /*0fe0*/  LDCU UR7, c[0x0][0xb30] ;  /* 0x00016600ff0777ac */ /* 0x000ea60008000800 */
[----:B---3--:R-:W-:Y:S02]  /*0ff0*/  FMUL R91, R91, UR8 ;  /* 0x000000085b5b7c20 */ /* 0x008fe40008400000 */
[----:B------:R-:W3:Y:S08]  /*1000*/  F2I.U32.TRUNC.NTZ R90, R90 ;  /* 0x0000005a005a7305 */ /* 0x000ef0000020f000 */
[----:B------:R-:W4:Y:S01]  /*1010*/  F2I.U32.TRUNC.NTZ R91, R91 ;  /* 0x0000005b005b7305 */ /* 0x000f22000020f000 */
[----:B--2---:R-:W-:Y:S01]  /*1020*/  UISETP.NE.AND UP3, UPT, UR7, 0x1, UPT ;  /* 0x000000010700788c */ /* 0x004fe2000bf65270 */
[----:B---3--:R-:W-:-:S05]  /*1030*/  IADD3 R90, PT, PT, -R90, RZ, RZ ;  /* 0x000000ff5a5a7210 */ /* 0x008fca0007ffe1ff */
[----:B------:R-:W-:Y:S01]  /*1040*/  IMAD R90, R0, R90, R15 ;  /* 0x0000005a005a7224 */ /* 0x000fe200078e020f */
[----:B------:R-:W-:Y:S01]  /*1050*/  PRMT R0, RZ, 0x7610, R0 ;  /* 0x00007610ff007816 */ /* 0x000fe20000000000 */
[----:B----4-:R-:W-:-:S04]  /*1060*/  IMAD.MOV R91, RZ, RZ, -R91 ;  /* 0x000000ffff5b7224 */ /* 0x010fc800078e0a5b */
[----:B------:R-:W-:Y:S01]  /*1070*/  IMAD R91, R2, R91, R9 ;  /* 0x0000005b025b7224 */ /* 0x000fe200078e0209 */
[----:B-1----:R-:W-:Y:S06]  /*1080*/  BRA.U UP4, `(.L_x_17) ;  /* 0x0000000104247547 */ /* 0x002fec000b800000 */
[----:B------:R-:W-:Y:S01]  /*1090*/  ISETP.NE.AND P1, PT, R90, RZ, PT ;  /* 0x000000ff5a00720c */ /* 0x000fe20003f25270 */
[----:B------:R-:W-:Y:S01]  /*10a0*/  IMAD.MOV.U32 R0, RZ, RZ, 0x3 ;  /* 0x00000003ff007424 */ /* 0x000fe200078e00ff */
[C---:B------:R-:W-:Y:S02]  /*10b0*/  LOP3.LUT R2, R91.reuse, 0xfffffffe, RZ, 0xc0, !PT ;  /* 0xfffffffe5b027812 */ /* 0x040fe400078ec0ff */
[----:B------:R-:W-:Y:S02]  /*10c0*/  ISETP.LT.U32.OR P1, PT, R91, 0x2, !P1 ;  /* 0x000000025b00780c */ /* 0x000fe40004f21470 */
[----:B------:R-:W-:Y:S02]  /*10d0*/  SHF.L.U32 R0, R0, R2, RZ ;  /* 0x0000000200007219 */ /* 0x000fe400000006ff */
[----:B------:R-:W-:Y:S02]  /*10e0*/  SEL R4, RZ, 0x1, !P1 ;  /* 0x00000001ff047807 */ /* 0x000fe40004800000 */
[----:B------:R-:W-:-:S05]  /*10f0*/  SEL R3, RZ, 0x2, !P1 ;  /* 0x00000002ff037807 */ /* 0x000fca0004800000 */
[----:B------:R-:W-:-:S05]  /*1100*/  IMAD.IADD R3, R4, 0x1, R3 ;  /* 0x0000000104037824 */ /* 0x000fca00078e0203 */
[----:B------:R-:W-:Y:S02]  /*1110*/  PRMT R8, R3, 0x7610, R8 ;  /* 0x0000761003087816 */ /* 0x000fe40000000008 */
.L_x_17:
[----:B------:R-:W-:Y:S05]  /*1120*/  @!P0 BRA `(.L_x_18) ;  /* 0x0000000000b88947 */ /* 0x000fea0003800000 */
[----:B------:R-:W1:Y:S01]  /*1130*/  LDC.64 R4, c[0x0][0xb18] ;  /* 0x0002c600ff047b82 */ /* 0x000e620000000a00 */
[----:B------:R-:W-:-:S07]  /*1140*/  ISETP.NE.AND P0, PT, R11, 0x1, PT ;  /* 0x000000010b00780c */ /* 0x000fce0003f05270 */
[----:B------:R-:W2:Y:S08]  /*1150*/  LDC R14, c[0x0][0xb0c] ;  /* 0x0002c300ff0e7b82 */ /* 0x000eb00000000800 */
[----:B------:R-:W3:Y:S08]  /*1160*/  LDC R16, c[0x0][0x370] ;  /* 0x0000dc00ff107b82 */ /* 0x000ef00000000800 */
[----:B------:R-:W4:Y:S01]  /*1170*/  LDC R13, c[0x0][0x374] ;  /* 0x0000dd00ff0d7b82 */ /* 0x000f220000000800 */
[----:B-1----:R-:W-:-:S07]  /*1180*/  ISETP.NE.AND P1, PT, R4, 0x1, PT ;  /* 0x000000010400780c */ /* 0x002fce0003f25270 */
[----:B------:R-:W3:Y:S01]  /*1190*/  LDC.64 R6, c[0x0][0xb10] ;  /* 0x0002c400ff067b82 */ /* 0x000ee20000000a00 */
[----:B--2---:R-:W-:-:S07]  /*11a0*/  ISETP.NE.AND P2, PT, R14, 0x1, PT ;  /* 0x000000010e00780c */ /* 0x004fce0003f45270 */
[----:B------:R-:W1:Y:S08]  /*11b0*/  LDC R12, c[0x0][0xb20] ;  /* 0x0002c800ff0c7b82 */ /* 0x000e700000000800 */
[----:B------:R-:W2:Y:S01]  /*11c0*/  LDC.64 R2, c[0x0][0xb28] ;  /* 0x0002ca00ff027b82 */ /* 0x000ea20000000a00 */
[----:B----4-:R-:W-:-:S04]  /*11d0*/  IMAD.HI.U32 R17, R13, R5, RZ ;  /* 0x000000050d117227 */ /* 0x010fc800078e00ff */
[----:B------:R-:W-:-:S04]  /*11e0*/  IMAD.HI.U32 R5, R15, R5, RZ ;  /* 0x000000050f057227 */ /* 0x000fc800078e00ff */
[----:B---3--:R-:W-:-:S05]  /*11f0*/  IMAD.HI.U32 R18, R16, R6, RZ ;  /* 0x0000000610127227 */ /* 0x008fca00078e00ff */
[-C--:B------:R-:W-:Y:S01]  /*1200*/  @P2 SHF.R.U32.HI R16, RZ, R7.reuse, R18 ;  /* 0x00000007ff102219 */ /* 0x080fe20000011612 */
[----:B------:R-:W-:Y:S01]  /*1210*/  IMAD.HI.U32 R18, R9, R6, RZ ;  /* 0x0000000609127227 */ /* 0x000fe200078e00ff */
[-C--:B-1----:R-:W-:Y:S02]  /*1220*/  @P1 SHF.R.U32.HI R13, RZ, R12.reuse, R17 ;  /* 0x0000000cff0d1219 */ /* 0x082fe40000011611 */
[----:B------:R-:W-:Y:S02]  /*1230*/  SHF.R.U32.HI R5, RZ, R12, R5 ;  /* 0x0000000cff057219 */ /* 0x000fe40000011605 */
[----:B------:R-:W-:Y:S02]  /*1240*/  SHF.R.U32.HI R18, RZ, R7, R18 ;  /* 0x00000007ff127219 */ /* 0x000fe40000011612 */
[----:B------:R-:W-:Y:S01]  /*1250*/  SEL R5, R15, R5, !P1 ;  /* 0x000000050f057207 */ /* 0x000fe20004800000 */
[----:B--2---:R-:W-:Y:S01]  /*1260*/  IMAD.HI.U32 R17, R13, R2, RZ ;  /* 0x000000020d117227 */ /* 0x004fe200078e00ff */
[----:B------:R-:W-:-:S03]  /*1270*/  SEL R18, R9, R18, !P2 ;  /* 0x0000001209127207 */ /* 0x000fc60005000000 */
[----:B------:R-:W-:Y:S01]  /*1280*/  IMAD.HI.U32 R6, R16, R2, RZ ;  /* 0x0000000210067227 */ /* 0x000fe200078e00ff */
[----:B------:R-:W-:-:S04]  /*1290*/  @P0 SHF.R.U32.HI R13, RZ, R3, R17 ;  /* 0x00000003ff0d0219 */ /* 0x000fc80000011611 */
[----:B------:R-:W-:Y:S01]  /*12a0*/  @P0 SHF.R.U32.HI R16, RZ, R3, R6 ;  /* 0x00000003ff100219 */ /* 0x000fe20000011606 */
[----:B------:R-:W-:-:S04]  /*12b0*/  IMAD R13, R13, R11, RZ ;  /* 0x0000000b0d0d7224 */ /* 0x000fc800078e02ff */
[----:B------:R-:W-:Y:S01]  /*12c0*/  IMAD R6, R16, R11, RZ ;  /* 0x0000000b10067224 */ /* 0x000fe200078e02ff */
[----:B------:R-:W-:-:S04]  /*12d0*/  ISETP.GE.AND P1, PT, R5, R13, PT ;  /* 0x0000000d0500720c */ /* 0x000fc80003f26270 */
[----:B------:R-:W-:Y:S01]  /*12e0*/  ISETP.GE.OR P1, PT, R18, R6, P1 ;  /* 0x000000061200720c */ /* 0x000fe20000f26670 */
[----:B------:R-:W-:-:S05]  /*12f0*/  IMAD.HI.U32 R6, R5, R2, RZ ;  /* 0x0000000205067227 */ /* 0x000fca00078e00ff */
[----:B------:R-:W-:-:S04]  /*1300*/  SHF.R.U32.HI R6, RZ, R3, R6 ;  /* 0x00000003ff067219 */ /* 0x000fc80000011606 */
[----:B------:R-:W-:-:S03]  /*1310*/  SEL R6, R5, R6, !P0 ;  /* 0x0000000605067207 */ /* 0x000fc60004000000 */
[----:B------:R-:W-:Y:S01]  /*1320*/  @!P1 IMAD.HI.U32 R7, R18, R2, RZ ;  /* 0x0000000212079227 */ /* 0x000fe200078e00ff */
[----:B------:R-:W-:-:S04]  /*1330*/  IADD3 R2, PT, PT, -R6, RZ, RZ ;  /* 0x000000ff06027210 */ /* 0x000fc80007ffe1ff */
[----:B------:R-:W-:Y:S01]  /*1340*/  @!P1 SHF.R.U32.HI R3, RZ, R3, R7 ;  /* 0x00000003ff039219 */ /* 0x000fe20000011607 */
[----:B------:R-:W-:Y:S01]  /*1350*/  IMAD R2, R11, R2, R5 ;  /* 0x000000020b027224 */ /* 0x000fe200078e0205 */
[----:B------:R-:W-:Y:S02]  /*1360*/  IADD3 R7, PT, PT, -R5, RZ, RZ ;  /* 0x000000ff05077210 */ /* 0x000fe40007ffe1ff */
[----:B------:R-:W-:-:S03]  /*1370*/  @!P1 SEL R3, R18, R3, !P0 ;  /* 0x0000000312039207 */ /* 0x000fc60004000000 */
[----:B------:R-:W-:Y:S02]  /*1380*/  IMAD R7, R4, R7, R15 ;  /* 0x0000000704077224 */ /* 0x000fe400078e020f */
[--C-:B------:R-:W-:Y:S02]  /*1390*/  @!P1 IMAD.IADD R6, R6, 0x1, -R3.reuse ;  /* 0x0000000106069824 */ /* 0x100fe400078e0a03 */
[----:B------:R-:W-:Y:S01]  /*13a0*/  @!P1 IMAD R3, R2, R16, R3 ;  /* 0x0000001002039224 */ /* 0x000fe200078e0203 */
[----:B------:R-:W-:Y:S01]  /*13b0*/  IADD3 R2, PT, PT, -R18, RZ, RZ ;  /* 0x000000ff12027210 */ /* 0x000fe20007ffe1ff */
[----:B------:R-:W-:Y:S02]  /*13c0*/  @!P1 IMAD R5, R6, R11, R18 ;  /* 0x0000000b06059224 */ /* 0x000fe400078e0212 */
[----:B------:R-:W-:Y:S02]  /*13d0*/  @!P1 IMAD.MOV.U32 R18, RZ, RZ, R3 ;  /* 0x000000ffff129224 */ /* 0x000fe400078e0003 */
[----:B------:R-:W-:-:S02]  /*13e0*/  IMAD R2, R14, R2, R9 ;  /* 0x000000020e027224 */ /* 0x000fc400078e0209 */
[----:B------:R-:W-:Y:S02]  /*13f0*/  IMAD R15, R5, R4, R7 ;  /* 0x00000004050f7224 */ /* 0x000fe400078e0207 */
[----:B------:R-:W-:Y:S02]  /*1400*/  IMAD R14, R18, R14, R2 ;  /* 0x0000000e120e7224 */ /* 0x000fe400078e0202 */
.L_x_18:
[----:B------:R-:W-:Y:S05]  /*1410*/  BRA.U UP3, `(.L_x_19) ;  /* 0x0000000103407547 */ /* 0x000fea000b800000 */
[----:B------:R-:W1:Y:S08]  /*1420*/  LDC.64 R4, c[0x0][0xb10] ;  /* 0x0002c400ff047b82 */ /* 0x000e700000000a00 */
[----:B------:R-:W2:Y:S08]  /*1430*/  LDC.64 R2, c[0x0][0xb18] ;  /* 0x0002c600ff027b82 */ /* 0x000eb00000000a00 */
[----:B------:R-:W3:Y:S08]  /*1440*/  LDC R6, c[0x0][0xb20] ;  /* 0x0002c800ff067b82 */ /* 0x000ef00000000800 */
[----:B------:R-:W4:Y:S01]  /*1450*/  LDC R7, c[0x0][0xb0c] ;  /* 0x0002c300ff077b82 */ /* 0x000f220000000800 */
[----:B-1----:R-:W-:-:S05]  /*1460*/  IMAD.HI.U32 R4, R14, R4, RZ ;  /* 0x000000040e047227 */ /* 0x002fca00078e00ff */
[----:B------:R-:W-:Y:S01]  /*1470*/  SHF.R.U32.HI R4, RZ, R5, R4 ;  /* 0x00000005ff047219 */ /* 0x000fe20000011604 */
[----:B--2---:R-:W-:Y:S01]  /*1480*/  IMAD.HI.U32 R3, R15, R3, RZ ;  /* 0x000000030f037227 */ /* 0x004fe200078e00ff */
[----:B------:R-:W-:-:S04]  /*1490*/  ISETP.NE.AND P0, PT, R2, 0x1, PT ;  /* 0x000000010200780c */ /* 0x000fc80003f05270 */
[----:B---3--:R-:W-:-:S04]  /*14a0*/  SHF.R.U32.HI R3, RZ, R6, R3 ;  /* 0x00000006ff037219 */ /* 0x008fc80000011603 */
[----:B------:R-:W-:Y:S02]  /*14b0*/  SEL R3, R15, R3, !P0 ;  /* 0x000000030f037207 */ /* 0x000fe40004000000 */
[----:B----4-:R-:W-:-:S04]  /*14c0*/  ISETP.NE.AND P1, PT, R7, 0x1, PT ;  /* 0x000000010700780c */ /* 0x010fc80003f25270 */
[----:B------:R-:W-:-:S05]  /*14d0*/  SEL R5, R14, R4, !P1 ;  /* 0x000000040e057207 */ /* 0x000fca0004800000 */
[----:B------:R-:W-:Y:S02]  /*14e0*/  IMAD.IADD R4, R3, 0x1, -R5 ;  /* 0x0000000103047824 */ /* 0x000fe400078e0a05 */
[----:B------:R-:W-:Y:S02]  /*14f0*/  IMAD.IADD R3, R5, 0x1, -R3 ;  /* 0x0000000105037824 */ /* 0x000fe400078e0a03 */
[----:B------:R-:W-:Y:S02]  /*1500*/  IMAD R14, R4, R7, R14 ;  /* 0x00000007040e7224 */ /* 0x000fe400078e020e */
[----:B------:R-:W-:Y:S02]  /*1510*/  IMAD R15, R3, R2, R15 ;  /* 0x00000002030f7224 */ /* 0x000fe400078e020f */
.L_x_19:
[----:B------:R-:W-:Y:S05]  /*1520*/  BRA.U !UP1, `(.L_x_20) ;  /* 0x00000001090c7547 */ /* 0x000fea000b800000 */
[----:B------:R-:W-:Y:S01]  /*1530*/  UCGABAR_WAIT ;  /* 0x0000000000007dc7 */ /* 0x000fe20008000000 */
[----:B------:R-:W-:Y:S01]  /*1540*/  CCTL.IVALL ;  /* 0x00000000ff00798f */ /* 0x000fe20002000000 */
[----:B------:R-:W-:Y:S05]  /*1550*/  BRA `(.L_x_21) ;  /* 0x0000000000047947 */ /* 0x000fea0003800000 */
.L_x_20:
[----:B------:R-:W-:Y:S06]  /*1560*/  BAR.SYNC.DEFER_BLOCKING 0x0 ;  /* 0x0000000000007b1d */ /* 0x000fec0000010000 */
.L_x_21:
[----:B------:R-:W-:Y:S05]  /*1570*/  BRA.U UP2, `(.L_x_22) ;  /* 0x0000001102b47547 */ /* 0x000fea000b800000 */
[----:B------:R-:W1:Y:S01]  /*1580*/  LDCU UR4, c[0x0][0x38c] ;  /* 0x00007180ff0477ac */ /* 0x000e620008000800 */
[----:B------:R-:W2:Y:S01]  /*1590*/  LDC R8, c[0x0][0x370] ;  /* 0x0000dc00ff087b82 */ /* 0x000ea20000000800 */
[C---:B------:R-:W-:Y:S01]  /*15a0*/  IMAD.SHL.U32 R19, R9.reuse, 0x40, RZ ;  /* 0x0000004009137824 */ /* 0x040fe200078e00ff */
[----:B------:R-:W-:Y:S01]  /*15b0*/  PLOP3.LUT P1, PT, PT, PT, UP5, 0x80, 0x8 ;  /* 0x000000000008781c */ /* 0x000fe20003f2f058 */
[----:B------:R-:W-:Y:S01]  /*15c0*/  UISETP.NE.AND UP1, UPT, UR10, URZ, UPT ;  /* 0x000000ff0a00728c */ /* 0x000fe2000bf25270 */
[----:B------:R-:W-:Y:S01]  /*15d0*/  ISETP.NE.AND P4, PT, R10, RZ, P5 ;  /* 0x000000ff0a00720c */ /* 0x000fe20002f85270 */
[----:B------:R-:W-:Y:S01]  /*15e0*/  IMAD.SHL.U32 R18, R9, 0x80, RZ ;  /* 0x0000008009127824 */ /* 0x000fe200078e00ff */
[----:B------:R-:W-:Y:S01]  /*15f0*/  PLOP3.LUT P1, PT, P1, PT, PT, 0x8, 0x80 ;  /* 0x000000000080781c */ /* 0x000fe20000f2e170 */
[----:B------:R-:W-:Y:S01]  /*1600*/  IMAD.MOV.U32 R17, RZ, RZ, 0x1 ;  /* 0x00000001ff117424 */ /* 0x000fe200078e00ff */
[----:B------:R-:W3:Y:S01]  /*1610*/  LDC R0, c[0x0][0x374] ;  /* 0x0000dd00ff007b82 */ /* 0x000ee20000000800 */
[----:B------:R-:W-:Y:S01]  /*1620*/  IMAD.MOV.U32 R16, RZ, RZ, RZ ;  /* 0x000000ffff107224 */ /* 0x000fe200078e00ff */
[----:B------:R-:W-:Y:S01]  /*1630*/  CS2R R12, SRZ ;  /* 0x00000000000c7805 */ /* 0x000fe2000001ff00 */
[----:B------:R-:W-:Y:S01]  /*1640*/  IMAD.MOV.U32 R11, RZ, RZ, 0x1 ;  /* 0x00000001ff0b7424 */ /* 0x000fe200078e00ff */
[----:B------:R-:W-:Y:S01]  /*1650*/  LOP3.LUT R19, R19, 0x40, RZ, 0xc0, !PT ;  /* 0x0000004013137812 */ /* 0x000fe200078ec0ff */
[----:B------:R-:W4:Y:S01]  /*1660*/  LDCU.64 UR14, c[0x0][0x348] ;  /* 0x00006900ff0e77ac */ /* 0x000f220008000a00 */
[----:B-1----:R-:W-:-:S02]  /*1670*/  UIADD3 UR5, UPT, UPT, UR4, 0x1f, URZ ;  /* 0x0000001f04057890 */ /* 0x002fc4000fffe0ff */
[----:B------:R-:W-:Y:S02]  /*1680*/  USEL UR22, UR6, 0x2, UP1 ;  /* 0x0000000206167887 */ /* 0x000fe40008800000 */
[----:B------:R-:W-:Y:S01]  /*1690*/  USHF.R.S32.HI UR7, URZ, 0x1f, UR5 ;  /* 0x0000001fff077899 */ /* 0x000fe20008011405 */
[----:B------:R-:W-:-:S03]  /*16a0*/  UMOV UR23, URZ ;  /* 0x000000ff00177c82 */ /* 0x000fc60008000000 */
[----:B------:R-:W-:Y:S02]  /*16b0*/  ULEA.HI UR7, UR7, UR5, URZ, 0x5 ;  /* 0x0000000507077291 */ /* 0x000fe4000f8f28ff */
[----:B------:R-:W-:Y:S02]  /*16c0*/  UIADD3 UR5, UPT, UPT, UR4, -0x1, URZ ;  /* 0xffffffff04057890 */ /* 0x000fe4000fffe0ff */
[----:B------:R-:W-:Y:S02]  /*16d0*/  USHF.R.S32.HI UR7, URZ, 0x5, UR7 ;  /* 0x00000005ff077899 */ /* 0x000fe40008011407 */
[----:B------:R-:W-:Y:S02]  /*16e0*/  UISETP.GE.U32.AND UP2, UPT, UR5, -0x3f, UPT ;  /* 0xffffffc10500788c */ /* 0x000fe4000bf46070 */
[----:B------:R-:W-:Y:S02]  /*16f0*/  UISETP.LT.U32.AND UP0, UPT, UR7, 0x4, UPT ;  /* 0x000000040700788c */ /* 0x000fe4000bf01070 */
[----:B------:R-:W-:-:S02]  /*1700*/  UIADD3 UR4, UPT, UPT, UR4, 0x3e, URZ ;  /* 0x0000003e04047890 */ /* 0x000fc4000fffe0ff */
[----:B------:R-:W-:-:S04]  /*1710*/  USEL UR5, UR7, 0x4, UP0 ;  /* 0x0000000407057887 */ /* 0x000fc80008000000 */
[----:B------:R-:W-:Y:S02]  /*1720*/  UIADD3 UR21, UPT, UPT, UR5, -0x1, URZ ;  /* 0xffffffff05157890 */ /* 0x000fe4000fffe0ff */
[----:B------:R-:W-:Y:S02]  /*1730*/  @UP2 UIADD3 UR21, UPT, UPT, UR5, URZ, URZ ;  /* 0x000000ff05152290 */ /* 0x000fe4000fffe0ff */
[----:B------:R-:W-:Y:S02]  /*1740*/  UIADD3 UR24, UPT, UPT, UR7, -UR5, URZ ;  /* 0x8000000507187290 */ /* 0x000fe4000fffe0ff */
[----:B------:R-:W-:Y:S02]  /*1750*/  UIADD3 UR13, UPT, UPT, UR21, 0x1, URZ ;  /* 0x00000001150d7890 */ /* 0x000fe4000fffe0ff */
[----:B--2-4-:R-:W-:-:S12]  /*1760*/  UIADD3 UR21, UPT, UPT, -UR21, URZ, URZ ;  /* 0x000000ff15157290 */ /* 0x014fd8000fffe1ff */
.L_x_42:
[----:B------:R-:W-:Y:S01]  /*1770*/  UISETP.NE.AND UP0, UPT, UR37, URZ, UPT ;  /* 0x000000ff2500728c */ /* 0x000fe2000bf05270 */
[----:B------:R-:W1:Y:S08]  /*1780*/  S2UR UR37, SR_CgaCtaId ;  /* 0x00000000002579c3 */ /* 0x000e700000008800 */
[----:B------:R-:W-:Y:S05]  /*1790*/  BRA.U UP0, `(.L_x_23) ;  /* 0x0000000100347547 */ /* 0x000fea000b800000 */
[----:B------:R-:W2:Y:S01]  /*17a0*/  S2R R2, SR_CgaCtaId ;  /* 0x0000000000027919 */ /* 0x000ea20000008800 */
[----:B------:R-:W-:-:S04]  /*17b0*/  MOV R3, 0x400 ;  /* 0x0000040000037802 */ /* 0x000fc80000000f00 */
[----:B--2---:R-:W-:Y:S02]  /*17c0*/  LEA R2, R2, R3, 0x18 ;  /* 0x0000000302027211 */ /* 0x004fe400078ec0ff */
[----:B------:R-:W-:-:S03]  /*17d0*/  SHF.L.U32 R3, R11, 0x1f, RZ ;  /* 0x0000001f0b037819 */ /* 0x000fc600000006ff */
[----:B------:R-:W-:-:S04]  /*17e0*/  IMAD R2, R12, 0x8, R2 ;  /* 0x000000080c027824 */ /* 0x000fc800078e0202 */
[----:B------:R-:W2:Y:S02]  /*17f0*/  SYNCS.PHASECHK.TRANS64.TRYWAIT P0, [R2+URZ+0x100], R3 ;  /* 0x00010003020075a7 */ /* 0x000ea400080011ff */
[----:B--2---:R-:W-:Y:S05]  /*1800*/  @!P0 BRA `(.L_x_24) ;  /* 0x0000007800dc8947 */ /* 0x004fea0003800000 */
.L_x_149:
[----:B------:R-:W-:Y:S01]  /*1810*/  VIADD R12, R12, 0x1 ;  /* 0x000000010c0c7836 */ /* 0x000fe20000000000 */
[----:B------:R2:W-:Y:S04]  /*1820*/  SYNCS.ARRIVE.TRANS64.A1T0 RZ, [R2+URZ+0xf0], RZ ;  /* 0x0000f0ff02ff79a7 */ /* 0x0005e800081000ff */
[----:B------:R-:W-:-:S04]  /*1830*/  ISETP.NE.AND P0, PT, R12, 0x2, PT ;  /* 0x000000020c00780c */ /* 0x000fc80003f05270 */
[----:B------:R-:W-:Y:S02]  /*1840*/  SEL R12, R12, RZ, P0 ;  /* 0x000000ff0c0c7207 */ /* 0x000fe40000000000 */
[----:B--2---:R-:W-:-:S04]  /*1850*/  SEL R2, RZ, 0x1, P0 ;  /* 0x00000001ff027807 */ /* 0x004fc80000000000 */
[----:B------:R-:W-:-:S07]  /*1860*/  LOP3.LUT R11, R11, R2, RZ, 0x3c, !PT ;  /* 0x000000020b0b7212 */ /* 0x000fce00078e3cff */
.L_x_23:
[----:B------:R-:W-:Y:S01]  /*1870*/  UMOV UR6, 0x400 ;  /* 0x0000040000067882 */ /* 0x000fe20000000000 */
[----:B------:R-:W-:Y:S01]  /*1880*/  SHF.L.U32 R2, R17, 0x1f, RZ ;  /* 0x0000001f11027819 */ /* 0x000fe200000006ff */
[----:B-1----:R-:W-:Y:S01]  /*1890*/  ULEA UR6, UR37, UR6, 0x18 ;  /* 0x0000000625067291 */ /* 0x002fe2000f8ec0ff */
[----:B------:R-:W-:Y:S01]  /*18a0*/  R2UR UR35, R18 ;  /* 0x00000000122372ca */ /* 0x000fe200000e0000 */
[----:B------:R-:W-:Y:S01]  /*18b0*/  UISETP.GE.U32.AND UP0, UPT, UR4, 0x3f, UPT ;  /* 0x0000003f0400788c */ /* 0x000fe2000bf06070 */
[----:B------:R-:W-:Y:S01]  /*18c0*/  R2UR UR11, R19 ;  /* 0x00000000130b72ca */ /* 0x000fe200000e0000 */
[----:B------:R-:W-:Y:S01]  /*18d0*/  ULEA UR8, UR23, UR6, 0x3 ;  /* 0x0000000617087291 */ /* 0x000fe2000f8e18ff */
[----:B------:R-:W-:-:S08]  /*18e0*/  UMOV UR25, URZ ;  /* 0x000000ff00197c82 */ /* 0x000fd00008000000 */
[----:B------:R1:W2:Y:S01]  /*18f0*/  SYNCS.PHASECHK.TRANS64.TRYWAIT P0, [UR8+0x20], R2 ;  /* 0x00002002ff0075a7 */ /* 0x0002a20008001108 */
[----:B------:R-:W-:-:S13]  /*1900*/  R2UR UR8, R15 ;  /* 0x000000000f0872ca */ /* 0x000fda00000e0000 */
[----:B------:R-:W-:Y:S01]  /*1910*/  ULEA UR11, UR8, UR11, 0x7 ;  /* 0x0000000b080b7291 */ /* 0x000fe2000f8e38ff */
[----:B-1----:R-:W-:-:S05]  /*1920*/  LEA.HI R2, R14, R14, RZ, 0x1 ;  /* 0x0000000e0e027211 */ /* 0x002fca00078f08ff */
[----:B------:R-:W-:-:S05]  /*1930*/  IMAD.SHL.U32 R2, R2, 0x80, RZ ;  /* 0x0000008002027824 */ /* 0x000fca00078e00ff */
[----:B------:R-:W-:-:S04]  /*1940*/  LOP3.LUT R2, R2, 0xffffff00, RZ, 0xc0, !PT ;  /* 0xffffff0002027812 */ /* 0x000fc800078ec0ff */
[----:B------:R-:W-:-:S13]  /*1950*/  R2UR UR9, R2 ;  /* 0x00000000020972ca */ /* 0x000fda00000e0000 */
[----:B------:R-:W-:Y:S01]  /*1960*/  ULOP3.LUT UR35, UR9, 0x80, UR35, 0xf8, !UPT ;  /* 0x0000008009237892 */ /* 0x000fe2000f8ef823 */
[----:B------:R-:W-:Y:S11]  /*1970*/  BRA.U !UP0, `(.L_x_25) ;  /* 0x0000000108c07547 */ /* 0x000ff6000b800000 */
[----:B------:R-:W-:Y:S01]  /*1980*/  UMOV UR16, UR21 ;  /* 0x0000001500107c82 */ /* 0x000fe20008000000 */
[----:B------:R-:W-:Y:S01]  /*1990*/  UMOV UR17, UR23 ;  /* 0x0000001700117c82 */ /* 0x000fe20008000000 */
[----:B------:R-:W-:-:S05]  /*19a0*/  UMOV UR34, URZ ;  /* 0x000000ff00227c82 */ /* 0x000fca0008000000 */
.L_x_31:
[----:B------:R-:W-:Y:S01]  /*19b0*/  ULEA UR33, UR17, UR6, 0x3 ;  /* 0x0000000611217291 */ /* 0x000fe2000f8e18ff */
[----:B------:R-:W-:Y:S01]  /*19c0*/  @P5 MOV R3, 0x6000 ;  /* 0x0000600000035802 */ /* 0x000fe20000000f00 */
[----:B-12-4-:R-:W-:Y:S10]  /*19d0*/  @P0 BRA `(.L_x_26) ;  /* 0x00000000000c0947 */ /* 0x016ff40003800000 */
[----:B------:R-:W-:-:S04]  /*19e0*/  SHF.L.U32 R4, R17, 0x1f, RZ ;  /* 0x0000001f11047819 */ /* 0x000fc800000006ff */
[----:B------:R-:W1:Y:S02]  /*19f0*/  SYNCS.PHASECHK.TRANS64.TRYWAIT P0, [UR33+0x20], R4 ;  /* 0x00002004ff0075a7 */ /* 0x000e640008001121 */
[----:B-1----:R-:W-:Y:S05]  /*1a00*/  @!P0 BRA `(.L_x_27) ;  /* 0x0000007800708947 */ /* 0x002fea0003800000 */
.L_x_26:
[----:B------:R2:W-:Y:S01]  /*1a10*/  @P5 SYNCS.ARRIVE.TRANS64 RZ, [UR33], R3 ;  /* 0x00000003ffff59a7 */ /* 0x0005e20008000021 */
[----:B------:R-:W-:Y:S02]  /*1a20*/  ULOP3.LUT UR8, UR22, 0x2, URZ, 0xfc, !UPT ;  /* 0x0000000216087892 */ /* 0x000fe4000f8efcff */
[----:B------:R-:W-:Y:S02]  /*1a30*/  UIADD3 UR16, UPT, UPT, UR16, 0x1, URZ ;  /* 0x0000000110107890 */ /* 0x000fe4000fffe0ff */
[----:B------:R-:W-:Y:S02]  /*1a40*/  UISETP.NE.AND UP0, UPT, UR8, 0x2, UPT ;  /* 0x000000020800788c */ /* 0x000fe4000bf05270 */
[----:B------:R-:W-:-:S07]  /*1a50*/  UISETP.NE.AND UP2, UPT, UR16, 0x1, UPT ;  /* 0x000000011000788c */ /* 0x000fce000bf45270 */
[----:B------:R-:W-:Y:S05]  /*1a60*/  BRA.U UP0, `(.L_x_28) ;  /* 0x0000000100047547 */ /* 0x000fea000b800000 */
[----:B------:R-:W-:Y:S05]  /*1a70*/  BPT.TRAP 0x1 ;  /* 0x000000040000795c */ /* 0x000fea0000300000 */
.L_x_28:
[----:B------:R-:W-:Y:S04]  /*1a80*/  BSSY.RECONVERGENT B0, `(.L_x_29) ;  /* 0x0000003000007945 */ /* 0x000fe80003800200 */
[----:B------:R-:W-:Y:S05]  /*1a90*/  @!P4 BRA `(.L_x_30) ;  /* 0x000000000004c947 */ /* 0x000fea0003800000 */
[----:B------:R-:W-:Y:S05]  /*1aa0*/  BPT.TRAP 0x1 ;  /* 0x000000040000795c */ /* 0x000fea0000300000 */
.L_x_30:
[----:B------:R-:W-:Y:S05]  /*1ab0*/  BSYNC.RECONVERGENT B0 ;  /* 0x0000000000007941 */ /* 0x000fea0003800200 */
.L_x_29:
[----:B------:R-:W-:Y:S02]  /*1ac0*/  UIADD3 UR23, UPT, UPT, UR17, 0x1, URZ ;  /* 0x0000000111177890 */ /* 0x000fe4000fffe0ff */
[----:B------:R-:W-:Y:S02]  /*1ad0*/  ULEA UR32, UR17, UR6, 0xd ;  /* 0x0000000611207291 */ /* 0x000fe4000f8e68ff */
[----:B------:R-:W-:Y:S02]  /*1ae0*/  UISETP.NE.AND UP0, UPT, UR23, 0x4, UPT ;  /* 0x000000041700788c */ /* 0x000fe4000bf05270 */
[----:B------:R-:W-:Y:S02]  /*1af0*/  UIADD3 UR28, UP1, UPT, UR14, 0x80, URZ ;  /* 0x000000800e1c7890 */ /* 0x000fe4000ff3e0ff */
[----:B------:R-:W-:Y:S02]  /*1b00*/  USEL UR9, URZ, 0x1, UP0 ;  /* 0x00000001ff097887 */ /* 0x000fe40008000000 */
[----:B------:R-:W-:-:S02]  /*1b10*/  USEL UR23, UR23, URZ, UP0 ;  /* 0x000000ff17177287 */ /* 0x000fc40008000000 */
[----:B------:R-:W-:Y:S02]  /*1b20*/  UIADD3 UR26, UP0, UPT, UR14, 0x180, URZ ;  /* 0x000001800e1a7890 */ /* 0x000fe4000ff1e0ff */
[----:B------:R-:W-:Y:S01]  /*1b30*/  ULEA UR8, UR23, UR6, 0x3 ;  /* 0x0000000617087291 */ /* 0x000fe2000f8e18ff */
[----:B------:R-:W-:Y:S01]  /*1b40*/  LOP3.LUT R17, R17, UR9, RZ, 0x3c, !PT ;  /* 0x0000000911117c12 */ /* 0x000fe2000f8e3cff */
[----:B------:R-:W-:Y:S02]  /*1b50*/  ULOP3.LUT UR33, UR33, 0xfefffff8, URZ, 0xc0, !UPT ;  /* 0xfefffff821217892 */ /* 0x000fe4000f8ec0ff */
[----:B------:R-:W-:Y:S01]  /*1b60*/  UIADD3.X UR29, UPT, UPT, URZ, UR15, URZ, UP1, !UPT ;  /* 0x0000000fff1d7290 */ /* 0x000fe20008ffe4ff */
[----:B-1----:R-:W-:Y:S01]  /*1b70*/  SHF.L.U32 R2, R17, 0x1f, RZ ;  /* 0x0000001f11027819 */ /* 0x002fe200000006ff */
[----:B------:R-:W-:Y:S02]  /*1b80*/  UIADD3 UR32, UPT, UPT, UR32, 0x8400, URZ ;  /* 0x0000840020207890 */ /* 0x000fe4000fffe0ff */
[----:B------:R-:W-:Y:S01]  /*1b90*/  UIADD3.X UR27, UPT, UPT, URZ, UR15, URZ, UP0, !UPT ;  /* 0x0000000fff1b7290 */ /* 0x000fe200087fe4ff */
[----:B------:R1:W4:Y:S01]  /*1ba0*/  SYNCS.PHASECHK.TRANS64.TRYWAIT P0, [UR8+0x20], R2 ;  /* 0x00002002ff0075a7 */ /* 0x0003220008001108 */
[----:B------:R-:W-:Y:S01]  /*1bb0*/  ULEA UR8, UR17, UR6, 0xc ;  /* 0x0000000611087291 */ /* 0x000fe2000f8e60ff */
[----:B------:R-:W-:Y:S01]  /*1bc0*/  UMOV UR18, 0x0 ;  /* 0x0000000000127882 */ /* 0x000fe20000000000 */
[----:B------:R-:W-:-:S02]  /*1bd0*/  UMOV UR19, 0x10000000 ;  /* 0x1000000000137882 */ /* 0x000fc40000000000 */
[----:B------:R-:W-:Y:S01]  /*1be0*/  UIADD3 UR8, UPT, UPT, UR8, 0x10400, URZ ;  /* 0x0001040008087890 */ /* 0x000fe2000fffe0ff */
[----:B------:R2:W-:Y:S01]  /*1bf0*/  UTMALDG.3D.2CTA [UR32], [UR28], desc[UR18] ;  /* 0x000012201c0075b4 */ /* 0x0005e20008211000 */
[----:B------:R-:W-:Y:S01]  /*1c00*/  UMOV UR10, UR34 ;  /* 0x00000022000a7c82 */ /* 0x000fe20008000000 */
[----:B------:R-:W-:Y:S01]  /*1c10*/  UMOV UR12, UR36 ;  /* 0x00000024000c7c82 */ /* 0x000fe20008000000 */
[----:B------:R-:W-:Y:S01]  /*1c20*/  UMOV UR9, UR33 ;  /* 0x0000002100097c82 */ /* 0x000fe20008000000 */
[----:B------:R-:W-:Y:S01]  /*1c30*/  UMOV UR25, UR13 ;  /* 0x0000000d00197c82 */ /* 0x000fe20008000000 */
[----:B------:R-:W-:-:S03]  /*1c40*/  UMOV UR17, UR23 ;  /* 0x0000001700117c82 */ /* 0x000fc60008000000 */
[----:B------:R1:W-:Y:S01]  /*1c50*/  UTMALDG.3D.2CTA [UR8], [UR26], desc[UR18] ;  /* 0x000012081a0075b4 */ /* 0x0003e20008211000 */
[----:B--2---:R-:W-:Y:S01]  /*1c60*/  UIADD3 UR34, UPT, UPT, UR34, 0x20, URZ ;  /* 0x0000002022227890 */ /* 0x004fe2000fffe0ff */
[----:B------:R-:W-:Y:S11]  /*1c70*/  BRA.U UP2, `(.L_x_31) ;  /* 0xfffffffd024c7547 */ /* 0x000ff6000b83ffff */
.L_x_25:
[----:B-1----:R-:W-:Y:S01]  /*1c80*/  ULEA UR8, UR23, UR6, 0x3 ;  /* 0x0000000617087291 */ /* 0x002fe2000f8e18ff */
[----:B------:R-:W-:Y:S01]  /*1c90*/  SHF.L.U32 R2, R17, 0x1f, RZ ;  /* 0x0000001f11027819 */ /* 0x000fe200000006ff */
[----:B------:R-:W-:Y:S01]  /*1ca0*/  @!P1 SYNCS.ARRIVE.TRANS64.A1T0 RZ, [UR6+0x88], RZ ;  /* 0x000088ffffff99a7 */ /* 0x000fe20008100006 */
[----:B------:R-:W-:-:S06]  /*1cb0*/  UISETP.GT.AND UP0, UPT, UR7, UR5, UPT ;  /* 0x000000050700728c */ /* 0x000fcc000bf04270 */
[----:B--2-4-:R1:W2:Y:S03]  /*1cc0*/  SYNCS.PHASECHK.TRANS64.TRYWAIT P0, [UR8+0x20], R2 ;  /* 0x00002002ff0075a7 */ /* 0x0142a60008001108 */
[----:B------:R-:W-:Y:S05]  /*1cd0*/  BRA.U !UP0, `(.L_x_32) ;  /* 0x0000000108c07547 */ /* 0x000fea000b800000 */
[----:B------:R-:W-:Y:S01]  /*1ce0*/  UIADD3 UR26, UPT, UPT, UR24, UR25, URZ ;  /* 0x00000019181a7290 */ /* 0x000fe2000fffe0ff */
[----:B------:R-:W-:-:S11]  /*1cf0*/  UMOV UR27, UR23 ;  /* 0x00000017001b7c82 */ /* 0x000fd60008000000 */
.L_x_38:
[----:B------:R-:W-:Y:S01]  /*1d00*/  ULEA UR17, UR27, UR6, 0x3 ;  /* 0x000000061b117291 */ /* 0x000fe2000f8e18ff */
[----:B--2---:R-:W-:Y:S01]  /*1d10*/  @P5 MOV R3, 0x6000 ;  /* 0x0000600000035802 */ /* 0x004fe20000000f00 */
[----:B-12---:R-:W-:Y:S10]  /*1d20*/  @P0 BRA `(.L_x_33) ;  /* 0x00000000000c0947 */ /* 0x006ff40003800000 */
[----:B------:R-:W-:-:S04]  /*1d30*/  SHF.L.U32 R4, R17, 0x1f, RZ ;  /* 0x0000001f11047819 */ /* 0x000fc800000006ff */
[----:B------:R-:W2:Y:S02]  /*1d40*/  SYNCS.PHASECHK.TRANS64.TRYWAIT P0, [UR17+0x20], R4 ;  /* 0x00002004ff0075a7 */ /* 0x000ea40008001111 */
[----:B--2---:R-:W-:Y:S05]  /*1d50*/  @!P0 BRA `(.L_x_34) ;  /* 0x0000007400b48947 */ /* 0x004fea0003800000 */
.L_x_33:
[----:B------:R2:W-:Y:S01]  /*1d60*/  @P5 SYNCS.ARRIVE.TRANS64 RZ, [UR17], R3 ;  /* 0x00000003ffff59a7 */ /* 0x0005e20008000011 */
[----:B------:R-:W-:-:S04]  /*1d70*/  ULOP3.LUT UR8, UR22, 0x2, URZ, 0xfc, !UPT ;  /* 0x0000000216087892 */ /* 0x000fc8000f8efcff */
[----:B------:R-:W-:-:S09]  /*1d80*/  UISETP.NE.AND UP0, UPT, UR8, 0x2, UPT ;  /* 0x000000020800788c */ /* 0x000fd2000bf05270 */
[----:B------:R-:W-:Y:S05]  /*1d90*/  BRA.U UP0, `(.L_x_35) ;  /* 0x0000000100047547 */ /* 0x000fea000b800000 */
[----:B------:R-:W-:Y:S05]  /*1da0*/  BPT.TRAP 0x1 ;  /* 0x000000040000795c */ /* 0x000fea0000300000 */
.L_x_35:
[----:B------:R-:W-:Y:S04]  /*1db0*/  BSSY.RECONVERGENT B0, `(.L_x_36) ;  /* 0x0000003000007945 */ /* 0x000fe80003800200 */
[----:B------:R-:W-:Y:S05]  /*1dc0*/  @!P4 BRA `(.L_x_37) ;  /* 0x000000000004c947 */ /* 0x000fea0003800000 */
[----:B------:R-:W-:Y:S05]  /*1dd0*/  BPT.TRAP 0x1 ;  /* 0x000000040000795c */ /* 0x000fea0000300000 */
.L_x_37:
[----:B------:R-:W-:Y:S05]  /*1de0*/  BSYNC.RECONVERGENT B0 ;  /* 0x0000000000007941 */ /* 0x000fea0003800200 */
.L_x_36:
        /* <DEDUP_REMOVED lines=9> */
[----:B------:R-:W-:Y:S02]  /*1e80*/  USHF.L.U32 UR18, UR25, 0x5, URZ ;  /* 0x0000000519127899 */ /* 0x000fe400080006ff */
[----:B------:R-:W-:Y:S01]  /*1e90*/  ULOP3.LUT UR17, UR17, 0xfefffff8, URZ, 0xc0, !UPT ;  /* 0xfefffff811117892 */ /* 0x000fe2000f8ec0ff */
[----:B-1----:R-:W-:Y:S01]  /*1ea0*/  SHF.L.U32 R2, R17, 0x1f, RZ ;  /* 0x0000001f11027819 */ /* 0x002fe200000006ff */
[----:B------:R-:W-:Y:S02]  /*1eb0*/  UIADD3 UR16, UPT, UPT, UR16, 0x8400, URZ ;  /* 0x0000840010107890 */ /* 0x000fe4000fffe0ff */
[----:B------:R-:W-:Y:S01]  /*1ec0*/  UIADD3.X UR33, UPT, UPT, URZ, UR15, URZ, UP1, !UPT ;  /* 0x0000000fff217290 */ /* 0x000fe20008ffe4ff */
[----:B------:R4:W1:Y:S01]  /*1ed0*/  SYNCS.PHASECHK.TRANS64.TRYWAIT P0, [UR8+0x20], R2 ;  /* 0x00002002ff0075a7 */ /* 0x0008620008001108 */
[----:B------:R-:W-:-:S02]  /*1ee0*/  ULEA UR8, UR27, UR6, 0xc ;  /* 0x000000061b087291 */ /* 0x000fc4000f8e60ff */
[----:B------:R-:W-:Y:S02]  /*1ef0*/  UIADD3.X UR31, UPT, UPT, URZ, UR15, URZ, UP0, !UPT ;  /* 0x0000000fff1f7290 */ /* 0x000fe400087fe4ff */
[----:B------:R-:W-:Y:S01]  /*1f00*/  UIADD3 UR8, UPT, UPT, UR8, 0x10400, URZ ;  /* 0x0001040008087890 */ /* 0x000fe2000fffe0ff */
[----:B------:R-:W-:Y:S01]  /*1f10*/  UMOV UR28, 0x0 ;  /* 0x00000000001c7882 */ /* 0x000fe20000000000 */
[----:B------:R-:W-:Y:S01]  /*1f20*/  UMOV UR29, 0x10000000 ;  /* 0x10000000001d7882 */ /* 0x000fe20000000000 */
[----:B------:R-:W-:Y:S01]  /*1f30*/  UMOV UR19, UR35 ;  /* 0x0000002300137c82 */ /* 0x000fe20008000000 */
[----:B------:R-:W-:Y:S01]  /*1f40*/  UMOV UR20, UR36 ;  /* 0x0000002400147c82 */ /* 0x000fe20008000000 */
[----:B------:R-:W-:Y:S01]  /*1f50*/  UMOV UR12, UR36 ;  /* 0x00000024000c7c82 */ /* 0x000fe20008000000 */
[----:B------:R-:W-:Y:S01]  /*1f60*/  UMOV UR9, UR17 ;  /* 0x0000001100097c82 */ /* 0x000fe20008000000 */
[----:B------:R-:W-:Y:S01]  /*1f70*/  UMOV UR10, UR18 ;  /* 0x00000012000a7c82 */ /* 0x000fe20008000000 */
[----:B------:R4:W-:Y:S01]  /*1f80*/  UTMALDG.3D.2CTA [UR16], [UR32], desc[UR28] ;  /* 0x00001c10200075b4 */ /* 0x0009e20008211000 */
[----:B------:R-:W-:Y:S01]  /*1f90*/  UIADD3 UR25, UPT, UPT, UR25, 0x1, URZ ;  /* 0x0000000119197890 */ /* 0x000fe2000fffe0ff */
[----:B------:R-:W-:-:S03]  /*1fa0*/  UMOV UR27, UR23 ;  /* 0x00000017001b7c82 */ /* 0x000fc60008000000 */
[----:B------:R-:W-:Y:S01]  /*1fb0*/  UISETP.NE.AND UP0, UPT, UR25, UR26, UPT ;  /* 0x0000001a1900728c */ /* 0x000fe2000bf05270 */
[----:B------:R4:W-:Y:S08]  /*1fc0*/  UTMALDG.3D.2CTA [UR8], [UR30], desc[UR28] ;  /* 0x00001c081e0075b4 */ /* 0x0009f00008211000 */
[----:B----4-:R-:W-:Y:S05]  /*1fd0*/  BRA.U UP0, `(.L_x_38) ;  /* 0xfffffffd00487547 */ /* 0x010fea000b83ffff */
.L_x_32:
[C---:B-1----:R-:W-:Y:S01]  /*1fe0*/  LEA R2, R16.reuse, UR6, 0x3 ;  /* 0x0000000610027c11 */ /* 0x042fe2000f8e18ff */
[----:B------:R-:W-:Y:S01]  /*1ff0*/  NOP ;  /* 0x0000000000007918 */ /* 0x000fe20000000000 */
[----:B--2---:R-:W-:Y:S02]  /*2000*/  SHF.L.U32 R3, R13, 0x1f, RZ ;  /* 0x0000001f0d037819 */ /* 0x004fe400000006ff */
[----:B------:R-:W-:Y:S02]  /*2010*/  LEA R4, R16, UR6, 0x4 ;  /* 0x0000000610047c11 */ /* 0x000fe4000f8e20ff */
[----:B------:R-:W1:Y:S02]  /*2020*/  SYNCS.PHASECHK.TRANS64.TRYWAIT P0, [R2+URZ+0x90], R3 ;  /* 0x00009003020075a7 */ /* 0x000e6400080011ff */
[----:B-1----:R-:W-:Y:S05]  /*2030*/  @!P0 BRA `(.L_x_39) ;  /* 0x0000007400148947 */ /* 0x002fea0003800000 */
.L_x_152:
[----:B------:R-:W2:Y:S01]  /*2040*/  LDS.128 R4, [R4+0x120] ;  /* 0x0001200004047984 */ /* 0x000ea20000000c00 */
[----:B------:R-:W-:Y:S01]  /*2050*/  ISETP.GE.AND P0, PT, R40, 0x1, PT ;  /* 0x000000012800780c */ /* 0x000fe20003f06270 */
[----:B-1----:R-:W-:Y:S01]  /*2060*/  VIADD R2, R2, 0xa0 ;  /* 0x000000a002027836 */ /* 0x002fe20000000000 */
[----:B------:R-:W-:Y:S01]  /*2070*/  @!PT LDS RZ, [RZ] ;  /* 0x00000000fffff984 */ /* 0x000fe20000000800 */
[----:B------:R-:W-:Y:S01]  /*2080*/  @!PT LDS RZ, [RZ] ;  /* 0x00000000fffff984 */ /* 0x000fe20000000800 */
[----:B------:R-:W-:Y:S01]  /*2090*/  @!PT LDS RZ, [RZ] ;  /* 0x00000000fffff984 */ /* 0x000fe20000000800 */
[----:B------:R-:W-:Y:S01]  /*20a0*/  @!PT LDS RZ, [RZ] ;  /* 0x00000000fffff984 */ /* 0x000fe20000000800 */
[----:B------:R1:W-:Y:S06]  /*20b0*/  MEMBAR.ALL.CTA ;  /* 0x0000000000007992 */ /* 0x0003ec0000008000 */
[----:B-1----:R-:W1:Y:S01]  /*20c0*/  FENCE.VIEW.ASYNC.S ;  /* 0x00000000000073c6 */ /* 0x002e620000000000 */
[----:B------:R-:W-:-:S04]  /*20d0*/  PRMT R2, RZ, 0x654, R2 ;  /* 0x00000654ff027816 */ /* 0x000fc80000000002 */
[----:B-1----:R1:W-:Y:S01]  /*20e0*/  SYNCS.ARRIVE.TRANS64.RED.A1T0 RZ, [R2+URZ], RZ ;  /* 0x000000ff02ff79a7 */ /* 0x0023e200081004ff */
[----:B--2---:R-:W-:-:S13]  /*20f0*/  LOP3.LUT P2, RZ, R6, 0x1, RZ, 0xc0, !PT ;  /* 0x0000000106ff7812 */ /* 0x004fda000784c0ff */
[----:B------:R-:W-:Y:S01]  /*2100*/  @P2 SHF.R.U32.HI R3, RZ, 0x10, R5 ;  /* 0x00000010ff032819 */ /* 0x000fe20000011605 */
[----:B------:R-:W-:Y:S01]  /*2110*/  VOTEU.ANY UP0, P2 ;  /* 0x0000000000ff7886 */ /* 0x000fe20001000100 */
[----:B------:R-:W-:Y:S02]  /*2120*/  @P2 MOV R10, R4 ;  /* 0x00000004000a2202 */ /* 0x000fe40000000f00 */
[----:B------:R-:W-:Y:S02]  /*2130*/  @P2 R2UR.BROADCAST UR8, R3 ;  /* 0x00000000030822ca */ /* 0x000fe400008e0000 */
[----:B------:R-:W-:-:S11]  /*2140*/  @P2 LOP3.LUT R9, R5, 0xffff, RZ, 0xc0, !PT ;  /* 0x0000ffff05092812 */ /* 0x000fd600078ec0ff */
[----:B------:R-:W-:Y:S01]  /*2150*/  @UP0 UMOV UR36, UR8 ;  /* 0x0000000800240c82 */ /* 0x000fe20008000000 */
[----:B-1----:R-:W-:Y:S05]  /*2160*/  @!P0 BRA `(.L_x_40) ;  /* 0x0000000000b88947 */ /* 0x002fea0003800000 */
[----:B------:R-:W3:Y:S01]  /*2170*/  LDC.64 R4, c[0x0][0xb18] ;  /* 0x0002c600ff047b82 */ /* 0x000ee20000000a00 */
[----:B------:R-:W-:-:S07]  /*2180*/  ISETP.NE.AND P3, PT, R40, 0x1, PT ;  /* 0x000000012800780c */ /* 0x000fce0003f65270 */
[----:B------:R-:W1:Y:S08]  /*2190*/  LDC.64 R6, c[0x0][0xb10] ;  /* 0x0002c400ff067b82 */ /* 0x000e700000000a00 */
[----:B------:R-:W2:Y:S08]  /*21a0*/  LDC R14, c[0x0][0xb20] ;  /* 0x0002c800ff0e7b82 */ /* 0x000eb00000000800 */
[----:B------:R-:W4:Y:S01]  /*21b0*/  LDC R15, c[0x0][0xb0c] ;  /* 0x0002c300ff0f7b82 */ /* 0x000f220000000800 */
[----:B---3--:R-:W-:Y:S01]  /*21c0*/  IMAD.HI.U32 R21, R0, R5, RZ ;  /* 0x0000000500157227 */ /* 0x008fe200078e00ff */
[----:B------:R-:W-:-:S03]  /*21d0*/  ISETP.NE.AND P0, PT, R4, 0x1, PT ;  /* 0x000000010400780c */ /* 0x000fc60003f05270 */
[----:B------:R-:W-:-:S03]  /*21e0*/  IMAD.HI.U32 R5, R9, R5, RZ ;  /* 0x0000000509057227 */ /* 0x000fc600078e00ff */
[----:B------:R-:W3:Y:S01]  /*21f0*/  LDC.64 R2, c[0x0][0xb28] ;  /* 0x0002ca00ff027b82 */ /* 0x000ee20000000a00 */
[----:B-1----:R-:W-:-:S04]  /*2200*/  IMAD.HI.U32 R22, R8, R6, RZ ;  /* 0x0000000608167227 */ /* 0x002fc800078e00ff */
[----:B------:R-:W-:Y:S01]  /*2210*/  IMAD.HI.U32 R23, R10, R6, RZ ;  /* 0x000000060a177227 */ /* 0x000fe200078e00ff */
[----:B------:R-:W-:Y:S02]  /*2220*/  SHF.R.U32.HI R22, RZ, R7, R22 ;  /* 0x00000007ff167219 */ /* 0x000fe40000011616 */
[-C--:B--2---:R-:W-:Y:S02]  /*2230*/  SHF.R.U32.HI R21, RZ, R14.reuse, R21 ;  /* 0x0000000eff157219 */ /* 0x084fe40000011615 */
[----:B------:R-:W-:Y:S02]  /*2240*/  SHF.R.U32.HI R5, RZ, R14, R5 ;  /* 0x0000000eff057219 */ /* 0x000fe40000011605 */
[----:B------:R-:W-:Y:S02]  /*2250*/  SEL R21, R0, R21, !P0 ;  /* 0x0000001500157207 */ /* 0x000fe40004000000 */
[----:B------:R-:W-:Y:S02]  /*2260*/  SHF.R.U32.HI R23, RZ, R7, R23 ;  /* 0x00000007ff177219 */ /* 0x000fe40000011617 */
[----:B----4-:R-:W-:-:S02]  /*2270*/  ISETP.NE.AND P1, PT, R15, 0x1, PT ;  /* 0x000000010f00780c */ /* 0x010fc40003f25270 */
[----:B------:R-:W-:Y:S02]  /*2280*/  SEL R5, R9, R5, !P0 ;  /* 0x0000000509057207 */ /* 0x000fe40004000000 */
[----:B------:R-:W-:Y:S02]  /*2290*/  SEL R22, R8, R22, !P1 ;  /* 0x0000001608167207 */ /* 0x000fe40004800000 */
[----:B------:R-:W-:Y:S01]  /*22a0*/  SEL R23, R10, R23, !P1 ;  /* 0x000000170a177207 */ /* 0x000fe20004800000 */
[----:B---3--:R-:W-:-:S04]  /*22b0*/  IMAD.HI.U32 R20, R21, R2, RZ ;  /* 0x0000000215147227 */ /* 0x008fc800078e00ff */
        /* <DEDUP_REMOVED lines=10> */
[----:B------:R-:W-:-:S04]  /*2360*/  @!P0 IMAD.HI.U32 R7, R23, R2, RZ ;  /* 0x0000000217078227 */ /* 0x000fc800078e00ff */
[----:B------:R-:W-:Y:S01]  /*2370*/  IMAD.MOV R2, RZ, RZ, -R6 ;  /* 0x000000ffff027224 */ /* 0x000fe200078e0a06 */
[----:B------:R-:W-:Y:S02]  /*2380*/  @!P0 SHF.R.U32.HI R3, RZ, R3, R7 ;  /* 0x00000003ff038219 */ /* 0x000fe40000011607 */
[----:B------:R-:W-:Y:S01]  /*2390*/  IADD3 R7, PT, PT, -R5, RZ, RZ ;  /* 0x000000ff05077210 */ /* 0x000fe20007ffe1ff */
[----:B------:R-:W-:Y:S01]  /*23a0*/  IMAD R2, R40, R2, R5 ;  /* 0x0000000228027224 */ /* 0x000fe200078e0205 */
        /* <DEDUP_REMOVED lines=10> */
.L_x_40:
[----:B------:R-:W1:Y:S02]  /*2450*/  LDCU UR8, c[0x0][0xb30] ;  /* 0x00016600ff0877ac */ /* 0x000e640008000800 */
[----:B-1----:R-:W-:-:S09]  /*2460*/  UISETP.NE.AND UP0, UPT, UR8, 0x1, UPT ;  /* 0x000000010800788c */ /* 0x002fd2000bf05270 */
[----:B------:R-:W-:Y:S05]  /*2470*/  BRA.U UP0, `(.L_x_41) ;  /* 0x0000000100407547 */ /* 0x000fea000b800000 */
[----:B------:R-:W1:Y:S08]  /*2480*/  LDC.64 R4, c[0x0][0xb10] ;  /* 0x0002c400ff047b82 */ /* 0x000e700000000a00 */
[----:B------:R-:W2:Y:S08]  /*2490*/  LDC.64 R2, c[0x0][0xb18] ;  /* 0x0002c600ff027b82 */ /* 0x000eb00000000a00 */
[----:B------:R-:W4:Y:S08]  /*24a0*/  LDC R6, c[0x0][0xb20] ;  /* 0x0002c800ff067b82 */ /* 0x000f300000000800 */
[----:B------:R-:W3:Y:S01]  /*24b0*/  LDC R7, c[0x0][0xb0c] ;  /* 0x0002c300ff077b82 */ /* 0x000ee20000000800 */
[----:B-1----:R-:W-:-:S05]  /*24c0*/  IMAD.HI.U32 R4, R10, R4, RZ ;  /* 0x000000040a047227 */ /* 0x002fca00078e00ff */
[----:B------:R-:W-:Y:S01]  /*24d0*/  SHF.R.U32.HI R4, RZ, R5, R4 ;  /* 0x00000005ff047219 */ /* 0x000fe20000011604 */
[----:B--2---:R-:W-:Y:S01]  /*24e0*/  IMAD.HI.U32 R3, R9, R3, RZ ;  /* 0x0000000309037227 */ /* 0x004fe200078e00ff */
[----:B------:R-:W-:-:S04]  /*24f0*/  ISETP.NE.AND P0, PT, R2, 0x1, PT ;  /* 0x000000010200780c */ /* 0x000fc80003f05270 */
[----:B----4-:R-:W-:-:S04]  /*2500*/  SHF.R.U32.HI R3, RZ, R6, R3 ;  /* 0x00000006ff037219 */ /* 0x010fc80000011603 */
[----:B------:R-:W-:Y:S02]  /*2510*/  SEL R3, R9, R3, !P0 ;  /* 0x0000000309037207 */ /* 0x000fe40004000000 */
[----:B---3--:R-:W-:-:S04]  /*2520*/  ISETP.NE.AND P1, PT, R7, 0x1, PT ;  /* 0x000000010700780c */ /* 0x008fc80003f25270 */
[----:B------:R-:W-:-:S05]  /*2530*/  SEL R4, R10, R4, !P1 ;  /* 0x000000040a047207 */ /* 0x000fca0004800000 */
[----:B------:R-:W-:Y:S02]  /*2540*/  IMAD.IADD R5, R3, 0x1, -R4 ;  /* 0x0000000103057824 */ /* 0x000fe400078e0a04 */
[----:B------:R-:W-:Y:S02]  /*2550*/  IMAD.IADD R3, R4, 0x1, -R3 ;  /* 0x0000000104037824 */ /* 0x000fe400078e0a03 */
[----:B------:R-:W-:Y:S02]  /*2560*/  IMAD R10, R5, R7, R10 ;  /* 0x00000007050a7224 */ /* 0x000fe400078e020a */
[----:B------:R-:W-:-:S07]  /*2570*/  IMAD R9, R3, R2, R9 ;  /* 0x0000000203097224 */ /* 0x000fce00078e0209 */
.L_x_41:
[----:B------:R-:W-:Y:S01]  /*2580*/  VIADD R16, R16, 0x1 ;  /* 0x0000000110107836 */ /* 0x000fe20000000000 */
[----:B------:R-:W-:Y:S01]  /*2590*/  PLOP3.LUT P1, PT, PT, PT, PT, 0x80, 0x8 ;  /* 0x000000000008781c */ /* 0x000fe20003f2f070 */
[----:B------:R-:W-:Y:S02]  /*25a0*/  IMAD.IADD R14, R10, 0x1, R91 ;  /* 0x000000010a0e7824 */ /* 0x000fe400078e025b */
[----:B------:R-:W-:Y:S01]  /*25b0*/  IMAD.IADD R15, R9, 0x1, R90 ;  /* 0x00000001090f7824 */ /* 0x000fe200078e025a */
[----:B------:R-:W-:-:S04]  /*25c0*/  ISETP.NE.AND P0, PT, R16, 0x2, PT ;  /* 0x000000021000780c */ /* 0x000fc80003f05270 */
[----:B------:R-:W-:Y:S02]  /*25d0*/  SEL R2, RZ, 0x1, P0 ;  /* 0x00000001ff027807 */ /* 0x000fe40000000000 */
[----:B------:R-:W-:Y:S02]  /*25e0*/  SEL R16, R16, RZ, P0 ;  /* 0x000000ff10107207 */ /* 0x000fe40000000000 */
[----:B------:R-:W-:Y:S01]  /*25f0*/  LOP3.LUT R13, R13, R2, RZ, 0x3c, !PT ;  /* 0x000000020d0d7212 */ /* 0x000fe200078e3cff */
[----:B------:R-:W-:Y:S06]  /*2600*/  @P2 BRA `(.L_x_42) ;  /* 0xfffffff000582947 */ /* 0x000fec000383ffff */
[----:B------:R-:W-:Y:S01]  /*2610*/  UIADD3 UR6, UPT, UPT, UR6, 0x20, URZ ;  /* 0x0000002006067890 */ /* 0x000fe2000fffe0ff */
[----:B------:R-:W-:-:S03]  /*2620*/  SHF.L.U32 R2, R17, 0x1f, RZ ;  /* 0x0000001f11027819 */ /* 0x000fc600000006ff */
[----:B------:R-:W-:-:S09]  /*2630*/  ULEA UR4, UR23, UR6, 0x3 ;  /* 0x0000000617047291 */ /* 0x000fd2000f8e18ff */
[----:B------:R-:W1:Y:S02]  /*2640*/  SYNCS.PHASECHK.TRANS64.TRYWAIT P0, [UR4], R2 ;  /* 0x00000002ff0075a7 */ /* 0x000e640008001104 */
[----:B-1----:R-:W-:Y:S05]  /*2650*/  @!P0 BRA `(.L_x_43) ;  /* 0x0000006c00a08947 */ /* 0x002fea0003800000 */
.L_x_154:
[----:B------:R-:W-:-:S04]  /*2660*/  UIADD3 UR5, UPT, UPT, UR23, 0x1, URZ ;  /* 0x0000000117057890 */ /* 0x000fc8000fffe0ff */
[----:B------:R-:W-:-:S04]  /*2670*/  UISETP.NE.AND UP0, UPT, UR5, 0x4, UPT ;  /* 0x000000040500788c */ /* 0x000fc8000bf05270 */
[----:B------:R-:W-:Y:S02]  /*2680*/  USEL UR7, URZ, 0x1, UP0 ;  /* 0x00000001ff077887 */ /* 0x000fe40008000000 */
[----:B------:R-:W-:-:S04]  /*2690*/  USEL UR5, UR5, URZ, UP0 ;  /* 0x000000ff05057287 */ /* 0x000fc80008000000 */
[----:B------:R-:W-:Y:S01]  /*26a0*/  ULEA UR4, UR5, UR6, 0x3 ;  /* 0x0000000605047291 */ /* 0x000fe2000f8e18ff */
[----:B-1----:R-:W-:-:S04]  /*26b0*/  LOP3.LUT R2, R17, UR7, RZ, 0x3c, !PT ;  /* 0x0000000711027c12 */ /* 0x002fc8000f8e3cff */
[----:B------:R-:W-:-:S04]  /*26c0*/  SHF.L.U32 R3, R2, 0x1f, RZ ;  /* 0x0000001f02037819 */ /* 0x000fc800000006ff */
[----:B------:R-:W1:Y:S02]  /*26d0*/  SYNCS.PHASECHK.TRANS64.TRYWAIT P0, [UR4], R3 ;  /* 0x00000003ff0075a7 */ /* 0x000e640008001104 */
[----:B-1----:R-:W-:Y:S05]  /*26e0*/  @!P0 BRA `(.L_x_44) ;  /* 0x0000006c00948947 */ /* 0x002fea0003800000 */
.L_x_156:
[----:B------:R-:W-:-:S04]  /*26f0*/  UIADD3 UR5, UPT, UPT, UR5, 0x1, URZ ;  /* 0x0000000105057890 */ /* 0x000fc8000fffe0ff */
[----:B------:R-:W-:-:S04]  /*2700*/  UISETP.NE.AND UP0, UPT, UR5, 0x4, UPT ;  /* 0x000000040500788c */ /* 0x000fc8000bf05270 */
[----:B------:R-:W-:Y:S02]  /*2710*/  USEL UR7, URZ, 0x1, UP0 ;  /* 0x00000001ff077887 */ /* 0x000fe40008000000 */
[----:B------:R-:W-:-:S04]  /*2720*/  USEL UR5, UR5, URZ, UP0 ;  /* 0x000000ff05057287 */ /* 0x000fc80008000000 */
[----:B------:R-:W-:Y:S01]  /*2730*/  ULEA UR4, UR5, UR6, 0x3 ;  /* 0x0000000605047291 */ /* 0x000fe2000f8e18ff */
[----:B------:R-:W-:-:S04]  /*2740*/  LOP3.LUT R2, R2, UR7, RZ, 0x3c, !PT ;  /* 0x0000000702027c12 */ /* 0x000fc8000f8e3cff */
[----:B-1----:R-:W-:-:S04]  /*2750*/  SHF.L.U32 R3, R2, 0x1f, RZ ;  /* 0x0000001f02037819 */ /* 0x002fc800000006ff */
[----:B------:R-:W1:Y:S02]  /*2760*/  SYNCS.PHASECHK.TRANS64.TRYWAIT P0, [UR4], R3 ;  /* 0x00000003ff0075a7 */ /* 0x000e640008001104 */
[----:B-1----:R-:W-:Y:S05]  /*2770*/  @!P0 BRA `(.L_x_45) ;  /* 0x0000006c00888947 */ /* 0x002fea0003800000 */
.L_x_158:
[----:B------:R-:W-:-:S04]  /*2780*/  UIADD3 UR5, UPT, UPT, UR5, 0x1, URZ ;  /* 0x0000000105057890 */ /* 0x000fc8000fffe0ff */
[----:B------:R-:W-:-:S04]  /*2790*/  UISETP.NE.AND UP0, UPT, UR5, 0x4, UPT ;  /* 0x000000040500788c */ /* 0x000fc8000bf05270 */
[----:B------:R-:W-:Y:S02]  /*27a0*/  USEL UR4, URZ, 0x1, UP0 ;  /* 0x00000001ff047887 */ /* 0x000fe40008000000 */
[----:B------:R-:W-:-:S04]  /*27b0*/  USEL UR5, UR5, URZ, UP0 ;  /* 0x000000ff05057287 */ /* 0x000fc80008000000 */
[----:B------:R-:W-:Y:S01]  /*27c0*/  ULEA UR5, UR5, UR6, 0x3 ;  /* 0x0000000605057291 */ /* 0x000fe2000f8e18ff */
[----:B------:R-:W-:-:S04]  /*27d0*/  LOP3.LUT R2, R2, UR4, RZ, 0x3c, !PT ;  /* 0x0000000402027c12 */ /* 0x000fc8000f8e3cff */
[----:B------:R-:W-:Y:S01]  /*27e0*/  SHF.L.U32 R2, R2, 0x1f, RZ ;  /* 0x0000001f02027819 */ /* 0x000fe200000006ff */
[----:B-1-3--:R-:W-:-:S07]  /*27f0*/  IMAD.U32 R0, RZ, RZ, UR5 ;  /* 0x00000005ff007e24 */ /* 0x00afce000f8e00ff */
.L_x_46:
[----:B-1----:R1:W2:Y:S02]  /*2800*/  SYNCS.PHASECHK.TRANS64.TRYWAIT P0, [R0+URZ], R2 ;  /* 0x00000002000075a7 */ /* 0x0022a400080011ff */
[----:B--2---:R-:W-:Y:S05]  /*2810*/  @!P0 NANOSLEEP.SYNCS 0x989680 ;  /* 0x009896800000895d */ /* 0x004fea0003900000 */
[----:B------:R-:W2:Y:S02]  /*2820*/  @!P0 SYNCS.PHASECHK.TRANS64 P0, [R0+URZ], R2 ;  /* 0x00000002000085a7 */ /* 0x000ea400080010ff */
[----:B--2---:R-:W-:Y:S05]  /*2830*/  @P0 EXIT ;  /* 0x000000000000094d */ /* 0x004fea0003800000 */
[----:B------:R-:W-:Y:S05]  /*2840*/  BRA `(.L_x_46) ;  /* 0xfffffffc00ec7947 */ /* 0x000fea000383ffff */
.L_x_22:
[----:B------:R-:W-:-:S04]  /*2850*/  UISETP.NE.AND UP1, UPT, UR37, URZ, UPT ;  /* 0x000000ff2500728c */ /* 0x000fc8000bf25270 */
[----:B------:R-:W-:-:S09]  /*2860*/  UISETP.NE.OR UP1, UPT, UR10, 0x1, UP1 ;  /* 0x000000010a00788c */ /* 0x000fd20008f25670 */
[----:B------:R-:W-:Y:S05]  /*2870*/  BRA.U UP1, `(.L_x_47) ;  /* 0x00000005014c7547 */ /* 0x000fea000b800000 */
[----:B------:R-:W-:Y:S01]  /*2880*/  HFMA2 R11, -RZ, RZ, 0, 0 ;  /* 0x00000000ff0b7431 */ /* 0x000fe200000001ff */
[----:B------:R-:W-:Y:S01]  /*2890*/  ISETP.GE.U32.AND P2, PT, R10, 0x2, PT ;  /* 0x000000020a00780c */ /* 0x000fe20003f46070 */
[----:B------:R-:W-:Y:S01]  /*28a0*/  IMAD.MOV.U32 R12, RZ, RZ, 0x1 ;  /* 0x00000001ff0c7424 */ /* 0x000fe200078e00ff */
[----:B------:R-:W-:Y:S01]  /*28b0*/  CS2R R8, SRZ ;  /* 0x0000000000087805 */ /* 0x000fe2000001ff00 */
[----:B------:R-:W-:Y:S01]  /*28c0*/  IMAD.MOV.U32 R3, RZ, RZ, RZ ;  /* 0x000000ffff037224 */ /* 0x000fe200078e00ff */
[----:B------:R-:W-:Y:S01]  /*28d0*/  UMOV UR4, 0x400 ;  /* 0x0000040000047882 */ /* 0x000fe20000000000 */
[----:B------:R-:W-:Y:S01]  /*28e0*/  UMOV UR6, URZ ;  /* 0x000000ff00067c82 */ /* 0x000fe20008000000 */
[----:B------:R-:W-:-:S12]  /*28f0*/  ULEA UR37, UR37, UR4, 0x18 ;  /* 0x0000000425257291 */ /* 0x000fd8000f8ec0ff */
.L_x_51:
[----:B------:R-:W-:Y:S02]  /*2900*/  LEA R0, R3, UR37, 0x3 ;  /* 0x0000002503007c11 */ /* 0x000fe4000f8e18ff */
[----:B------:R-:W-:-:S03]  /*2910*/  SHF.L.U32 R4, R8, 0x1f, RZ ;  /* 0x0000001f08047819 */ /* 0x000fc600000006ff */
[----:B------:R-:W-:Y:S01]  /*2920*/  VIADD R5, R0, 0x100 ;  /* 0x0000010000057836 */ /* 0x000fe20000000000 */
[----:B------:R-:W1:Y:S02]  /*2930*/  SYNCS.PHASECHK.TRANS64.TRYWAIT P0, [R0+URZ+0xf0], R4 ;  /* 0x0000f004000075a7 */ /* 0x000e6400080011ff */
[----:B-1----:R-:W-:Y:S05]  /*2940*/  @!P0 BRA `(.L_x_48) ;  /* 0x0000006c002c8947 */ /* 0x002fea0003800000 */
.L_x_159:
[----:B------:R-:W-:Y:S01]  /*2950*/  ULEA UR5, UR6, UR37, 0x3 ;  /* 0x0000002506057291 */ /* 0x000fe2000f8e18ff */
[----:B-1----:R-:W-:Y:S01]  /*2960*/  PRMT R0, RZ, 0x654, R5 ;  /* 0x00000654ff007816 */ /* 0x002fe20000000005 */
[----:B------:R-:W-:Y:S01]  /*2970*/  @!P2 IMAD.MOV.U32 R4, RZ, RZ, 0x10 ;  /* 0x00000010ff04a424 */ /* 0x000fe200078e00ff */
[----:B------:R-:W-:Y:S01]  /*2980*/  SHF.L.U32 R5, R12, 0x1f, RZ ;  /* 0x0000001f0c057819 */ /* 0x000fe200000006ff */
[----:B------:R-:W-:Y:S01]  /*2990*/  UIADD3 UR4, UPT, UPT, UR5, 0x90, URZ ;  /* 0x0000009005047890 */ /* 0x000fe2000fffe0ff */
[----:B------:R1:W-:Y:S05]  /*29a0*/  SYNCS.ARRIVE.TRANS64.RED.A1T0 RZ, [R0+URZ], RZ ;  /* 0x000000ff00ff79a7 */ /* 0x0003ea00081004ff */
[----:B------:R-:W-:Y:S01]  /*29b0*/  IMAD.U32 R6, RZ, RZ, UR4 ;  /* 0x00000004ff067e24 */ /* 0x000fe2000f8e00ff */
[----:B------:R-:W2:Y:S04]  /*29c0*/  SYNCS.PHASECHK.TRANS64.TRYWAIT P0, [UR5+0xa0], R5 ;  /* 0x0000a005ff0075a7 */ /* 0x000ea80008001105 */
[----:B------:R-:W-:Y:S01]  /*29d0*/  PRMT R6, R10, 0x654, R6 ;  /* 0x000006540a067816 */ /* 0x000fe20000000006 */
[----:B-12---:R-:W-:Y:S06]  /*29e0*/  @!P0 BRA `(.L_x_49) ;  /* 0x0000006c00188947 */ /* 0x006fec0003800000 */
.L_x_161:
[----:B------:R-:W-:Y:S01]  /*29f0*/  ULEA UR4, UR6, UR37, 0x4 ;  /* 0x0000002506047291 */ /* 0x000fe2000f8e20ff */
[----:B------:R-:W-:Y:S01]  /*2a00*/  SEL R2, R6, R2, !P2 ;  /* 0x0000000206027207 */ /* 0x000fe20005000000 */
[----:B------:R-:W-:Y:S01]  /*2a10*/  UIADD3 UR5, UPT, UPT, UR5, 0x90, URZ ;  /* 0x0000009005057890 */ /* 0x000fe2000fffe0ff */
[----:B-1----:R-:W-:Y:S01]  /*2a20*/  LEA R0, R11, UR37, 0x3 ;  /* 0x000000250b007c11 */ /* 0x002fe2000f8e18ff */
[----:B------:R-:W-:Y:S01]  /*2a30*/  UIADD3 UR4, UPT, UPT, UR4, 0x120, URZ ;  /* 0x0000012004047890 */ /* 0x000fe2000fffe0ff */
[----:B------:R1:W-:Y:S01]  /*2a40*/  @!P2 SYNCS.ARRIVE.TRANS64.RED RZ, [R2+URZ], R4 ;  /* 0x0000000402ffa9a7 */ /* 0x0003e200080004ff */
[----:B------:R-:W-:Y:S01]  /*2a50*/  UIADD3 UR6, UPT, UPT, UR6, 0x1, URZ ;  /* 0x0000000106067890 */ /* 0x000fe2000fffe0ff */
[----:B------:R-:W-:-:S03]  /*2a60*/  VIADD R3, R3, 0x1 ;  /* 0x0000000103037836 */ /* 0x000fc60000000000 */
[----:B------:R-:W-:Y:S02]  /*2a70*/  UISETP.NE.AND UP0, UPT, UR6, 0x2, UPT ;  /* 0x000000020600788c */ /* 0x000fe4000bf05270 */
[----:B------:R-:W-:Y:S01]  /*2a80*/  ISETP.NE.AND P0, PT, R3, 0x2, PT ;  /* 0x000000020300780c */ /* 0x000fe20003f05270 */
[----:B------:R-:W-:Y:S06]  /*2a90*/  UGETNEXTWORKID.BROADCAST [UR4], [UR5] ;  /* 0x00000000040073ca */ /* 0x000fec0008000100 */
[----:B------:R-:W-:Y:S02]  /*2aa0*/  USEL UR4, URZ, 0x1, UP0 ;  /* 0x00000001ff047887 */ /* 0x000fe40008000000 */
[----:B------:R-:W-:-:S04]  /*2ab0*/  USEL UR6, UR6, URZ, UP0 ;  /* 0x000000ff06067287 */ /* 0x000fc80008000000 */
[----:B------:R-:W-:Y:S02]  /*2ac0*/  LOP3.LUT R12, R12, UR4, RZ, 0x3c, !PT ;  /* 0x000000040c0c7c12 */ /* 0x000fe4000f8e3cff */
[----:B-1----:R-:W-:-:S04]  /*2ad0*/  SHF.L.U32 R4, R9, 0x1f, RZ ;  /* 0x0000001f09047819 */ /* 0x002fc800000006ff */
[----:B------:R-:W1:Y:S02]  /*2ae0*/  SYNCS.PHASECHK.TRANS64.TRYWAIT P1, [R0+URZ+0x90], R4 ;  /* 0x00009004000075a7 */ /* 0x000e6400080211ff */
[----:B-1----:R-:W-:Y:S05]  /*2af0*/  @!P1 BRA `(.L_x_50) ;  /* 0x0000006800ec9947 */ /* 0x002fea0003800000 */
.L_x_162:
[----:B-1----:R-:W-:Y:S01]  /*2b00*/  LEA R4, R11, UR37, 0x4 ;  /* 0x000000250b047c11 */ /* 0x002fe2000f8e20ff */
[----:B------:R-:W-:Y:S01]  /*2b10*/  VIADD R0, R0, 0xa0 ;  /* 0x000000a000007836 */ /* 0x000fe20000000000 */
[----:B------:R-:W-:Y:S01]  /*2b20*/  SEL R3, R3, RZ, P0 ;  /* 0x000000ff03037207 */ /* 0x000fe20000000000 */
[----:B------:R-:W-:-:S03]  /*2b30*/  VIADD R11, R11, 0x1 ;  /* 0x000000010b0b7836 */ /* 0x000fc60000000000 */
[----:B------:R-:W1:Y:S01]  /*2b40*/  LDS.128 R4, [R4+0x120] ;  /* 0x0001200004047984 */ /* 0x000e620000000c00 */
[----:B------:R-:W-:Y:S02]  /*2b50*/  PRMT R0, RZ, 0x654, R0 ;  /* 0x00000654ff007816 */ /* 0x000fe40000000000 */
[C---:B------:R-:W-:Y:S01]  /*2b60*/  ISETP.NE.AND P1, PT, R11.reuse, 0x2, PT ;  /* 0x000000020b00780c */ /* 0x040fe20003f25270 */
[----:B------:R-:W-:Y:S01]  /*2b70*/  @!PT LDS RZ, [RZ] ;  /* 0x00000000fffff984 */ /* 0x000fe20000000800 */
[----:B------:R-:W-:Y:S01]  /*2b80*/  @!PT LDS RZ, [RZ] ;  /* 0x00000000fffff984 */ /* 0x000fe20000000800 */
[----:B------:R-:W-:Y:S01]  /*2b90*/  @!PT LDS RZ, [RZ] ;  /* 0x00000000fffff984 */ /* 0x000fe20000000800 */
[----:B------:R-:W-:Y:S01]  /*2ba0*/  @!PT LDS RZ, [RZ] ;  /* 0x00000000fffff984 */ /* 0x000fe20000000800 */
[----:B------:R2:W-:Y:S06]  /*2bb0*/  MEMBAR.ALL.CTA ;  /* 0x0000000000007992 */ /* 0x0005ec0000008000 */
[----:B--2---:R-:W2:Y:S01]  /*2bc0*/  FENCE.VIEW.ASYNC.S ;  /* 0x00000000000073c6 */ /* 0x004ea20000000000 */
[----:B------:R-:W-:Y:S01]  /*2bd0*/  SEL R11, R11, RZ, P1 ;  /* 0x000000ff0b0b7207 */ /* 0x000fe20000800000 */
[----:B--2---:R2:W-:Y:S01]  /*2be0*/  SYNCS.ARRIVE.TRANS64.RED.A1T0 RZ, [R0+URZ], RZ ;  /* 0x000000ff00ff79a7 */ /* 0x0045e200081004ff */
[----:B-1----:R-:W-:-:S02]  /*2bf0*/  LOP3.LUT P3, RZ, R6, 0x1, RZ, 0xc0, !PT ;  /* 0x0000000106ff7812 */ /* 0x002fc4000786c0ff */
[----:B------:R-:W-:-:S04]  /*2c00*/  SEL R4, RZ, 0x1, P1 ;  /* 0x00000001ff047807 */ /* 0x000fc80000800000 */
[----:B------:R-:W-:Y:S02]  /*2c10*/  LOP3.LUT R9, R9, R4, RZ, 0x3c, !PT ;  /* 0x0000000409097212 */ /* 0x000fe400078e3cff */
[----:B--2---:R-:W-:-:S04]  /*2c20*/  SEL R0, RZ, 0x1, P0 ;  /* 0x00000001ff007807 */ /* 0x004fc80000000000 */
[----:B------:R-:W-:Y:S01]  /*2c30*/  LOP3.LUT R8, R8, R0, RZ, 0x3c, !PT ;  /* 0x0000000008087212 */ /* 0x000fe200078e3cff */
[----:B------:R-:W-:Y:S06]  /*2c40*/  @P3 BRA `(.L_x_51) ;  /* 0xfffffffc002c3947 */ /* 0x000fec000383ffff */
[----:B------:R-:W-:Y:S01]  /*2c50*/  ULEA UR5, UR6, UR37, 0x3 ;  /* 0x0000002506057291 */ /* 0x000fe2000f8e18ff */
[----:B------:R-:W-:-:S08]  /*2c60*/  SHF.L.U32 R2, R12, 0x1f, RZ ;  /* 0x0000001f0c027819 */ /* 0x000fd000000006ff */
[----:B------:R-:W1:Y:S02]  /*2c70*/  SYNCS.PHASECHK.TRANS64 P0, [UR5+0xa0], R2 ;  /* 0x0000a002ff0075a7 */ /* 0x000e640008001005 */
[----:B-1----:R-:W-:Y:S05]  /*2c80*/  @P0 BRA `(.L_x_52) ;  /* 0x0000000000080947 */ /* 0x002fea0003800000 */
[----:B------:R-:W1:Y:S02]  /*2c90*/  SYNCS.PHASECHK.TRANS64.TRYWAIT P0, [UR5+0xa0], R2 ;  /* 0x0000a002ff0075a7 */ /* 0x000e640008001105 */
[----:B-1----:R-:W-:Y:S05]  /*2ca0*/  @!P0 BRA `(.L_x_53) ;  /* 0x0000006800948947 */ /* 0x002fea0003800000 */
.L_x_52:
[----:B------:R-:W-:-:S04]  /*2cb0*/  UIADD3 UR4, UPT, UPT, UR6, 0x1, URZ ;  /* 0x0000000106047890 */ /* 0x000fc8000fffe0ff */
[----:B------:R-:W-:-:S04]  /*2cc0*/  UISETP.NE.AND UP0, UPT, UR4, 0x2, UPT ;  /* 0x000000020400788c */ /* 0x000fc8000bf05270 */
[----:B------:R-:W-:Y:S02]  /*2cd0*/  USEL UR7, URZ, 0x1, UP0 ;  /* 0x00000001ff077887 */ /* 0x000fe40008000000 */
[----:B------:R-:W-:-:S04]  /*2ce0*/  USEL UR4, UR4, URZ, UP0 ;  /* 0x000000ff04047287 */ /* 0x000fc80008000000 */
[----:B------:R-:W-:Y:S01]  /*2cf0*/  ULEA UR4, UR4, UR37, 0x3 ;  /* 0x0000002504047291 */ /* 0x000fe2000f8e18ff */
[----:B-1----:R-:W-:-:S04]  /*2d00*/  LOP3.LUT R2, R12, UR7, RZ, 0x3c, !PT ;  /* 0x000000070c027c12 */ /* 0x002fc8000f8e3cff */
[----:B------:R-:W-:-:S04]  /*2d10*/  SHF.L.U32 R0, R2, 0x1f, RZ ;  /* 0x0000001f02007819 */ /* 0x000fc800000006ff */
[----:B------:R-:W1:Y:S02]  /*2d20*/  SYNCS.PHASECHK.TRANS64 P0, [UR4+0xa0], R0 ;  /* 0x0000a000ff0075a7 */ /* 0x000e640008001004 */
[----:B-1----:R-:W-:Y:S05]  /*2d30*/  @P0 EXIT ;  /* 0x000000000000094d */ /* 0x002fea0003800000 */
[----:B------:R-:W-:Y:S02]  /*2d40*/  SHF.L.U32 R2, R2, 0x1f, RZ ;  /* 0x0000001f02027819 */ /* 0x000fe400000006ff */
[----:B------:R-:W-:-:S07]  /*2d50*/  MOV R0, UR4 ;  /* 0x0000000400007c02 */ /* 0x000fce0008000f00 */
.L_x_54:
[----:B-1----:R1:W2:Y:S02]  /*2d60*/  SYNCS.PHASECHK.TRANS64.TRYWAIT P0, [R0+URZ+0xa0], R2 ;  /* 0x0000a002000075a7 */ /* 0x0022a400080011ff */
[----:B--2---:R-:W-:Y:S05]  /*2d70*/  @!P0 NANOSLEEP.SYNCS 0x989680 ;  /* 0x009896800000895d */ /* 0x004fea0003900000 */
[----:B------:R-:W2:Y:S02]  /*2d80*/  @!P0 SYNCS.PHASECHK.TRANS64 P0, [R0+URZ+0xa0], R2 ;  /* 0x0000a002000085a7 */ /* 0x000ea400080010ff */
[----:B--2---:R-:W-:Y:S05]  /*2d90*/  @P0 EXIT ;  /* 0x000000000000094d */ /* 0x004fea0003800000 */
[----:B------:R-:W-:Y:S05]  /*2da0*/  BRA `(.L_x_54) ;  /* 0xfffffffc00ec7947 */ /* 0x000fea000383ffff */
.L_x_47:
[----:B------:R-:W-:Y:S05]  /*2db0*/  BRA.U UP4, `(.L_x_55) ;  /* 0x0000001104a07547 */ /* 0x000fea000b800000 */
[----:B------:R-:W-:Y:S01]  /*2dc0*/  UMOV UR6, 0x40 ;  /* 0x0000004000067882 */ /* 0x000fe20000000000 */
[----:B------:R-:W-:Y:S01]  /*2dd0*/  NOP ;  /* 0x0000000000007918 */ /* 0x000fe20000000000 */
[----:B------:R-:W-:Y:S01]  /*2de0*/  ULEA UR6, UR37, UR6, 0x18 ;  /* 0x0000000625067291 */ /* 0x000fe2000f8ec0ff */
[----:B------:R-:W-:Y:S02]  /*2df0*/  UMOV UR7, 0x400 ;  /* 0x0000040000077882 */ /* 0x000fe40000000000 */
[----:B------:R-:W-:-:S06]  /*2e00*/  ULEA UR37, UR37, UR7, 0x18 ;  /* 0x0000000725257291 */ /* 0x000fcc000f8ec0ff */
[----:B------:R-:W1:Y:S02]  /*2e10*/  LDS.U8 R2, [UR6+0x1c] ;  /* 0x00001c06ff027984 */ /* 0x000e640008000000 */
[----:B-1----:R-:W-:-:S13]  /*2e20*/  ISETP.NE.AND P0, PT, R2, RZ, PT ;  /* 0x000000ff0200720c */ /* 0x002fda0003f05270 */
[----:B------:R-:W-:Y:S05]  /*2e30*/  @P0 BRA `(.L_x_56) ;  /* 0x0000000400080947 */ /* 0x000fea0003800000 */
[----:B------:R-:W-:Y:S02]  /*2e40*/  UISETP.NE.U32.AND UP0, UPT, UR5, 0x1, UPT ;  /* 0x000000010500788c */ /* 0x000fe4000bf05070 */
[----:B------:R-:W-:-:S07]  /*2e50*/  UIADD3 UR8, UPT, UPT, UR6, 0x8, URZ ;  /* 0x0000000806087890 */ /* 0x000fce000fffe0ff */
[----:B------:R-:W-:Y:S05]  /*2e60*/  BRA.U !UP0, `(.L_x_57) ;  /* 0x00000001089c7547 */ /* 0x000fea000b800000 */
[----:B------:R-:W-:Y:S01]  /*2e70*/  ELECT P0, URZ, PT ;  /* 0x0000000000ff782f */ /* 0x000fe20003800000 */
[----:B------:R-:W-:-:S12]  /*2e80*/  BSSY B0, `(.L_x_57) ;  /* 0x0000025000007945 */ /* 0x000fd80003800000 */
[----:B------:R-:W-:Y:S05]  /*2e90*/  @!P0 BRA `(.L_x_58) ;  /* 0x00000000008c8947 */ /* 0x000fea0003800000 */
[----:B------:R-:W-:-:S05]  /*2ea0*/  UMOV UR7, 0x10 ;  /* 0x0000001000077882 */ /* 0x000fca0000000000 */
[----:B------:R-:W-:Y:S04]  /*2eb0*/  DEPBAR.LE SB1, 0x36 ;  /* 0x00009d800000791a */ /* 0x000fe80000000000 */
[----:B------:R-:W1:Y:S02]  /*2ec0*/  UTCATOMSWS.2CTA.FIND_AND_SET.ALIGN UP1, UR7, UR7 ;  /* 0x00000007000775e3 */ /* 0x000e640008220800 */
[----:B-1----:R-:W-:Y:S01]  /*2ed0*/  MOV R10, UR7 ;  /* 0x00000007000a7c02 */ /* 0x002fe20008000f00 */
[----:B------:R-:W-:Y:S06]  /*2ee0*/  BRA.U UP1, `(.L_x_59) ;  /* 0x0000000101187547 */ /* 0x000fec000b800000 */
.L_x_60:
[----:B------:R-:W-:Y:S05]  /*2ef0*/  NANOSLEEP 0x64 ;  /* 0x000000640000795d */ /* 0x000fea0003800000 */
[----:B------:R-:W-:-:S05]  /*2f00*/  UMOV UR7, 0x10 ;  /* 0x0000001000077882 */ /* 0x000fca0000000000 */
[----:B------:R-:W-:Y:S04]  /*2f10*/  DEPBAR.LE SB1, 0x36 ;  /* 0x00009d800000791a */ /* 0x000fe80000000000 */
[----:B------:R-:W1:Y:S02]  /*2f20*/  UTCATOMSWS.2CTA.FIND_AND_SET.ALIGN UP1, UR7, UR7 ;  /* 0x00000007000775e3 */ /* 0x000e640008220800 */
[----:B-1----:R-:W-:Y:S01]  /*2f30*/  MOV R10, UR7 ;  /* 0x00000007000a7c02 */ /* 0x002fe20008000f00 */
[----:B------:R-:W-:Y:S05]  /*2f40*/  BRA.U !UP1, `(.L_x_60) ;  /* 0xfffffffd09e87547 */ /* 0x000fea000b83ffff */
.L_x_59:
[----:B------:R-:W1:Y:S01]  /*2f50*/  LDS R5, [UR6+0x10] ;  /* 0x00001006ff057984 */ /* 0x000e620008000800 */
[----:B------:R-:W-:Y:S01]  /*2f60*/  IMAD.U32 R3, RZ, RZ, UR37 ;  /* 0x00000025ff037e24 */ /* 0x000fe2000f8e00ff */
[----:B------:R-:W-:-:S03]  /*2f70*/  MOV R2, UR4 ;  /* 0x0000000400027c02 */ /* 0x000fc60008000f00 */
[----:B------:R-:W-:Y:S01]  /*2f80*/  VIADD R3, R3, 0x140 ;  /* 0x0000014003037836 */ /* 0x000fe20000000000 */
[----:B-1----:R-:W-:-:S04]  /*2f90*/  SHF.L.U32 R5, R5, 0x1f, RZ ;  /* 0x0000001f05057819 */ /* 0x002fc800000006ff */
[----:B------:R-:W1:Y:S02]  /*2fa0*/  SYNCS.PHASECHK.TRANS64.TRYWAIT P0, [UR6+0x8], R5 ;  /* 0x00000805ff0075a7 */ /* 0x000e640008001106 */
[----:B-1----:R-:W-:Y:S05]  /*2fb0*/  @P0 BRA `(.L_x_61) ;  /* 0x0000000000080947 */ /* 0x002fea0003800000 */
[----:B------:R-:W1:Y:S02]  /*2fc0*/  SYNCS.PHASECHK.TRANS64.TRYWAIT P0, [UR6+0x8], R5 ;  /* 0x00000805ff0075a7 */ /* 0x000e640008001106 */
[----:B-1----:R-:W-:Y:S05]  /*2fd0*/  @!P0 BRA `(.L_x_62) ;  /* 0x0000006400e08947 */ /* 0x002fea0003800000 */
.L_x_61:
[----:B-1----:R-:W-:Y:S01]  /*2fe0*/  HFMA2 R4, -RZ, RZ, 0, 5.9604644775390625e-08 ;  /* 0x00000001ff047431 */ /* 0x002fe200000001ff */
[----:B------:R-:W-:Y:S01]  /*2ff0*/  UPRMT UR7, UR4, 0x654, UR8 ;  /* 0x0000065404077896 */ /* 0x000fe20008000008 */
[----:B------:R-:W-:Y:S01]  /*3000*/  IMAD.MOV.U32 R7, RZ, RZ, 0xffff ;  /* 0x0000ffffff077424 */ /* 0x000fe200078e00ff */
[----:B------:R-:W-:Y:S01]  /*3010*/  PRMT R2, R2, 0x654, R3 ;  /* 0x0000065402027816 */ /* 0x000fe20000000003 */
[----:B------:R-:W-:Y:S02]  /*3020*/  IMAD.MOV.U32 R5, RZ, RZ, 0x4 ;  /* 0x00000004ff057424 */ /* 0x000fe400078e00ff */
[----:B------:R-:W-:Y:S01]  /*3030*/  IMAD.SHL.U32 R9, R10, 0x20, RZ ;  /* 0x000000200a097824 */ /* 0x000fe200078e00ff */
[----:B------:R-:W-:Y:S02]  /*3040*/  MOV R3, UR7 ;  /* 0x0000000700037c02 */ /* 0x000fe40008000f00 */
[-C--:B------:R-:W-:Y:S01]  /*3050*/  SHF.L.U32 R7, R7, R10.reuse, RZ ;  /* 0x0000000a07077219 */ /* 0x080fe200000006ff */
[----:B------:R1:W-:Y:S01]  /*3060*/  SYNCS.ARRIVE.TRANS64.RED RZ, [UR7], R5 ;  /* 0x00000005ffff79a7 */ /* 0x0003e20008000407 */
[----:B------:R-:W-:Y:S01]  /*3070*/  SHF.L.U32 R6, R4, R10, RZ ;  /* 0x0000000a04067219 */ /* 0x000fe200000006ff */
[----:B------:R1:W-:Y:S04]  /*3080*/  STS [UR37+0x140], R9 ;  /* 0x00014009ff007988 */ /* 0x0003e80008000825 */
[----:B------:R1:W-:Y:S04]  /*3090*/  STAS [R2.64], R10 ;  /* 0x0000000a02007dbd */ /* 0x0003e8000c0008ff */
[----:B------:R1:W-:Y:S04]  /*30a0*/  ATOMS.OR RZ, [UR6+0x14], R7 ;  /* 0x00001407ffff798c */ /* 0x0003e8000b000006 */
[----:B------:R1:W-:Y:S04]  /*30b0*/  ATOMS.OR RZ, [UR6+0x18], R6 ;  /* 0x00001806ffff798c */ /* 0x0003e8000b000006 */
[----:B------:R1:W-:Y:S02]  /*30c0*/  ATOMS.XOR RZ, [UR6+0x10], R4 ;  /* 0x00001004ffff798c */ /* 0x0003e4000b800006 */
.L_x_58:
[----:B------:R-:W-:Y:S05]  /*30d0*/  BSYNC B0 ;  /* 0x0000000000007941 */ /* 0x000fea0003800000 */
.L_x_57:
[----:B------:R-:W-:Y:S05]  /*30e0*/  BRA.U UP0, `(.L_x_63) ;  /* 0x00000001006c7547 */ /* 0x000fea000b800000 */
[----:B------:R-:W-:-:S03]  /*30f0*/  UMOV UR7, 0xffffffff ;  /* 0xffffffff00077882 */ /* 0x000fc60000000000 */
[----:B------:R-:W-:Y:S05]  /*3100*/  BRA.DIV UR7, `(.L_x_64) ;  /* 0x0000006607ac7947 */ /* 0x000fea000b800000 */
[----:B------:R-:W-:-:S13]  /*3110*/  ELECT P6, URZ, PT ;  /* 0x0000000000ff782f */ /* 0x000fda00038c0000 */
.L_x_166:
[----:B------:R-:W-:Y:S05]  /*3120*/  @!P6 BRA `(.L_x_63) ;  /* 0x00000000005ce947 */ /* 0x000fea0003800000 */
[----:B-1----:R-:W1:Y:S02]  /*3130*/  LDS R3, [UR6+0x10] ;  /* 0x00001006ff037984 */ /* 0x002e640008000800 */
[----:B-1----:R-:W-:-:S04]  /*3140*/  SHF.L.U32 R3, R3, 0x1f, RZ ;  /* 0x0000001f03037819 */ /* 0x002fc800000006ff */
[----:B------:R-:W1:Y:S02]  /*3150*/  SYNCS.PHASECHK.TRANS64.TRYWAIT P0, [UR6+0x8], R3 ;  /* 0x00000803ff0075a7 */ /* 0x000e640008001106 */
[----:B-1----:R-:W-:Y:S05]  /*3160*/  @P0 BRA `(.L_x_65) ;  /* 0x0000000000080947 */ /* 0x002fea0003800000 */
[----:B------:R-:W1:Y:S02]  /*3170*/  SYNCS.PHASECHK.TRANS64.TRYWAIT P0, [UR6+0x8], R3 ;  /* 0x00000803ff0075a7 */ /* 0x000e640008001106 */
[----:B-1----:R-:W-:Y:S05]  /*3180*/  @!P0 BRA `(.L_x_66) ;  /* 0x0000006400ac8947 */ /* 0x002fea0003800000 */
.L_x_65:
[----:B------:R-:W2:Y:S01]  /*3190*/  LDS R5, [UR37+0x140] ;  /* 0x00014025ff057984 */ /* 0x000ea20008000800 */
[----:B-1----:R-:W-:Y:S02]  /*31a0*/  HFMA2 R2, -RZ, RZ, 0, 5.9604644775390625e-08 ;  /* 0x00000001ff027431 */ /* 0x002fe400000001ff */
[----:B------:R-:W-:Y:S01]  /*31b0*/  IMAD.MOV.U32 R3, RZ, RZ, 0xffff ;  /* 0x0000ffffff037424 */ /* 0x000fe200078e00ff */
[----:B------:R-:W-:Y:S01]  /*31c0*/  UPRMT UR7, UR4, 0x654, UR8 ;  /* 0x0000065404077896 */ /* 0x000fe20008000008 */
[----:B--2---:R-:W-:-:S03]  /*31d0*/  IMAD.SHL.U32 R4, R5, 0x20, RZ ;  /* 0x0000002005047824 */ /* 0x004fc600078e00ff */
[-C--:B------:R-:W-:Y:S02]  /*31e0*/  SHF.L.U32 R3, R3, R5.reuse, RZ ;  /* 0x0000000503037219 */ /* 0x080fe400000006ff */
[----:B------:R-:W-:Y:S01]  /*31f0*/  SHF.L.U32 R5, R2, R5, RZ ;  /* 0x0000000502057219 */ /* 0x000fe200000006ff */
[----:B------:R2:W-:Y:S04]  /*3200*/  STS [UR37+0x140], R4 ;  /* 0x00014004ff007988 */ /* 0x0005e80008000825 */
[----:B------:R2:W-:Y:S04]  /*3210*/  ATOMS.OR RZ, [UR6+0x14], R3 ;  /* 0x00001403ffff798c */ /* 0x0005e8000b000006 */
[----:B------:R2:W-:Y:S01]  /*3220*/  ATOMS.OR RZ, [UR6+0x18], R5 ;  /* 0x00001805ffff798c */ /* 0x0005e2000b000006 */
[----:B------:R-:W-:Y:S03]  /*3230*/  SYNCS.ARRIVE.TRANS64.RED.A1T0 RZ, [UR7], RZ ;  /* 0x000000ffffff79a7 */ /* 0x000fe60008100407 */
[----:B------:R2:W-:Y:S01]  /*3240*/  ATOMS.XOR RZ, [UR6+0x10], R2 ;  /* 0x00001002ffff798c */ /* 0x0005e2000b800006 */
[----:B------:R-:W-:Y:S05]  /*3250*/  BRA `(.L_x_63) ;  /* 0x0000000000107947 */ /* 0x000fea0003800000 */
.L_x_56:
[----:B------:R-:W-:-:S05]  /*3260*/  MOV R2, 0xffffffff ;  /* 0xffffffff00027802 */ /* 0x000fca0000000f00 */
[----:B------:R1:W-:Y:S02]  /*3270*/  STS [UR37+0x140], R2 ;  /* 0x00014002ff007988 */ /* 0x0003e40008000825 */
[----:B-1----:R-:W-:Y:S02]  /*3280*/  MOV R2, 0x32a0 ;  /* 0x000032a000027802 */ /* 0x002fe40000000f00 */
[----:B-----5:R-:W-:Y:S05]  /*3290*/  CALL.REL.NOINC `($__internal_1_$__cuda_sm10x_tcgen05_guardrail_trap_phase_invalid_during_alloc) ;  /* 0x0000006c00807944 */ /* 0x020fea0003c00000 */
.L_x_63:
[----:B------:R-:W-:Y:S05]  /*32a0*/  WARPSYNC.ALL ;  /* 0x0000000000007948 */ /* 0x000fea0003800000 */
[----:B------:R-:W3:Y:S01]  /*32b0*/  S2UR UR8, SR_CgaCtaId ;  /* 0x00000000000879c3 */ /* 0x000ee20000008800 */
[----:B------:R-:W-:Y:S01]  /*32c0*/  UMOV UR6, 0x400 ;  /* 0x0000040000067882 */ /* 0x000fe20000000000 */
[----:B------:R-:W-:-:S06]  /*32d0*/  NOP ;  /* 0x0000000000007918 */ /* 0x000fcc0000000000 */
[----:B------:R-:W-:Y:S06]  /*32e0*/  BAR.ARV 0x6, 0xa0 ;  /* 0x0182800000007b1d */ /* 0x000fec0000002000 */
[----:B------:R-:W-:Y:S01]  /*32f0*/  LOP3.LUT R0, R0, 0xffff, RZ, 0xc0, !PT ;  /* 0x0000ffff00007812 */ /* 0x000fe200078ec0ff */
[----:B-1----:R-:W-:Y:S01]  /*3300*/  IMAD.MOV.U32 R9, RZ, RZ, 0x1 ;  /* 0x00000001ff097424 */ /* 0x002fe200078e00ff */
[----:B------:R-:W-:Y:S01]  /*3310*/  LOP3.LUT R8, R8, 0xffff, RZ, 0xc0, !PT ;  /* 0x0000ffff08087812 */ /* 0x000fe200078ec0ff */
[----:B------:R-:W-:Y:S01]  /*3320*/  UMOV UR22, URZ ;  /* 0x000000ff00167c82 */ /* 0x000fe20008000000 */
[----:B------:R-:W-:Y:S01]  /*3330*/  R2UR UR12, R0 ;  /* 0x00000000000c72ca */ /* 0x000fe200000e0000 */
[----:B------:R-:W-:Y:S01]  /*3340*/  UMOV UR21, URZ ;  /* 0x000000ff00157c82 */ /* 0x000fe20008000000 */
[----:B------:R-:W-:Y:S01]  /*3350*/  R2UR UR13, R8 ;  /* 0x00000000080d72ca */ /* 0x000fe200000e0000 */
[----:B------:R-:W-:Y:S01]  /*3360*/  IMAD.MOV.U32 R8, RZ, RZ, RZ ;  /* 0x000000ffff087224 */ /* 0x000fe200078e00ff */
[----:B------:R-:W-:Y:S01]  /*3370*/  UMOV UR20, URZ ;  /* 0x000000ff00147c82 */ /* 0x000fe20008000000 */
[----:B------:R-:W-:-:S02]  /*3380*/  UISETP.NE.AND UP2, UPT, UR5, URZ, UPT ;  /* 0x000000ff0500728c */ /* 0x000fc4000bf45270 */
[----:B---3--:R-:W-:Y:S01]  /*3390*/  ULEA UR8, UR8, UR6, 0x18 ;  /* 0x0000000608087291 */ /* 0x008fe2000f8ec0ff */
[----:B------:R-:W1:Y:S03]  /*33a0*/  LDCU UR6, c[0x0][0x38c] ;  /* 0x00007180ff0677ac */ /* 0x000e660008000800 */
[----:B------:R-:W-:Y:S02]  /*33b0*/  UIADD3 UR14, UPT, UPT, UR8, 0x8400, URZ ;  /* 0x00008400080e7890 */ /* 0x000fe4000fffe0ff */
[----:B------:R-:W-:-:S03]  /*33c0*/  UIADD3 UR15, UPT, UPT, UR8, 0x10400, URZ ;  /* 0x00010400080f7890 */ /* 0x000fc6000fffe0ff */
[----:B--2---:R-:W2:Y:S01]  /*33d0*/  LDS R2, [UR8+0x140] ;  /* 0x00014008ff027984 */ /* 0x004ea20008000800 */
[----:B------:R-:W-:Y:S02]  /*33e0*/  USHF.R.U32.HI UR14, URZ, 0x4, UR14 ;  /* 0x00000004ff0e7899 */ /* 0x000fe4000801160e */
[----:B------:R-:W-:Y:S02]  /*33f0*/  USHF.R.U32.HI UR15, URZ, 0x4, UR15 ;  /* 0x00000004ff0f7899 */ /* 0x000fe4000801160f */
[----:B------:R-:W-:Y:S02]  /*3400*/  ULOP3.LUT UR14, UR14, 0x3fff, URZ, 0xc0, !UPT ;  /* 0x00003fff0e0e7892 */ /* 0x000fe4000f8ec0ff */
[----:B------:R-:W-:Y:S02]  /*3410*/  ULOP3.LUT UR15, UR15, 0x3fff, URZ, 0xc0, !UPT ;  /* 0x00003fff0f0f7892 */ /* 0x000fe4000f8ec0ff */
[----:B------:R-:W-:Y:S02]  /*3420*/  ULOP3.LUT UR14, UR14, 0x10000, URZ, 0xfc, !UPT ;  /* 0x000100000e0e7892 */ /* 0x000fe4000f8efcff */
[----:B-1----:R-:W-:-:S02]  /*3430*/  UIADD3 UR6, UPT, UPT, UR6, 0x1f, URZ ;  /* 0x0000001f06067890 */ /* 0x002fc4000fffe0ff */
[----:B------:R-:W-:Y:S02]  /*3440*/  ULOP3.LUT UR15, UR15, 0x10000, URZ, 0xfc, !UPT ;  /* 0x000100000f0f7892 */ /* 0x000fe4000f8efcff */
[----:B------:R-:W-:Y:S01]  /*3450*/  USHF.R.S32.HI UR7, URZ, 0x1f, UR6 ;  /* 0x0000001fff077899 */ /* 0x000fe20008011406 */
[----:B------:R-:W-:Y:S01]  /*3460*/  UMOV UR28, 0x0 ;  /* 0x00000000001c7882 */ /* 0x000fe20000000000 */
[----:B------:R-:W-:Y:S02]  /*3470*/  UMOV UR29, 0x10200490 ;  /* 0x10200490001d7882 */ /* 0x000fe40000000000 */
[----:B------:R-:W-:Y:S01]  /*3480*/  ULEA.HI UR7, UR7, UR6, URZ, 0x5 ;  /* 0x0000000607077291 */ /* 0x000fe2000f8f28ff */
[----:B------:R-:W-:Y:S01]  /*3490*/  UMOV UR26, 0x0 ;  /* 0x00000000001a7882 */ /* 0x000fe20000000000 */
[----:B------:R-:W-:Y:S02]  /*34a0*/  UMOV UR27, 0x10200490 ;  /* 0x10200490001b7882 */ /* 0x000fe40000000000 */
[----:B------:R-:W-:-:S04]  /*34b0*/  USHF.R.S32.HI UR7, URZ, 0x5, UR7 ;  /* 0x00000005ff077899 */ /* 0x000fc80008011407 */
[----:B------:R-:W-:-:S04]  /*34c0*/  UISETP.LT.AND UP0, UPT, UR7, 0x1, UPT ;  /* 0x000000010700788c */ /* 0x000fc8000bf01270 */
[----:B------:R-:W-:Y:S01]  /*34d0*/  USEL UR23, UR7, 0x1, !UP0 ;  /* 0x0000000107177887 */ /* 0x000fe2000c000000 */
[----:B--2---:R-:W-:Y:S02]  /*34e0*/  R2UR UR24, R2 ;  /* 0x00000000021872ca */ /* 0x004fe400000e0000 */
[----:B------:R-:W-:-:S13]  /*34f0*/  CS2R R2, SRZ ;  /* 0x0000000000027805 */ /* 0x000fda000001ff00 */
.L_x_74:
[C---:B------:R-:W-:Y:S02]  /*3500*/  LEA R0, R8.reuse, UR8, 0x3 ;  /* 0x0000000808007c11 */ /* 0x040fe4000f8e18ff */
[----:B------:R-:W-:Y:S02]  /*3510*/  SHF.L.U32 R4, R3, 0x1f, RZ ;  /* 0x0000001f03047819 */ /* 0x000fe400000006ff */
[----:B------:R-:W-:Y:S02]  /*3520*/  LEA R5, R8, UR8, 0x4 ;  /* 0x0000000808057c11 */ /* 0x000fe4000f8e20ff */
[----:B------:R-:W1:Y:S02]  /*3530*/  SYNCS.PHASECHK.TRANS64.TRYWAIT P0, [R0+URZ+0x90], R4 ;  /* 0x00009004000075a7 */ /* 0x000e6400080011ff */
[----:B-1-34-:R-:W-:Y:S05]  /*3540*/  @!P0 BRA `(.L_x_67) ;  /* 0x0000006000d48947 */ /* 0x01afea0003800000 */
.L_x_167:
[----:B-1----:R-:W1:Y:S01]  /*3550*/  LDS.128 R4, [R5+0x120] ;  /* 0x0001200005047984 */ /* 0x002e620000000c00 */
[----:B------:R-:W-:Y:S02]  /*3560*/  VIADD R0, R0, 0xa0 ;  /* 0x000000a000007836 */ /* 0x000fe40000000000 */
[----:B------:R-:W-:Y:S01]  /*3570*/  VIADD R8, R8, 0x1 ;  /* 0x0000000108087836 */ /* 0x000fe20000000000 */
[----:B------:R-:W-:Y:S01]  /*3580*/  @!PT LDS RZ, [RZ] ;  /* 0x00000000fffff984 */ /* 0x000fe20000000800 */
[----:B------:R-:W-:Y:S01]  /*3590*/  @!PT LDS RZ, [RZ] ;  /* 0x00000000fffff984 */ /* 0x000fe20000000800 */
[----:B------:R-:W-:Y:S01]  /*35a0*/  @!PT LDS RZ, [RZ] ;  /* 0x00000000fffff984 */ /* 0x000fe20000000800 */
[----:B------:R-:W-:Y:S01]  /*35b0*/  @!PT LDS RZ, [RZ] ;  /* 0x00000000fffff984 */ /* 0x000fe20000000800 */
[----:B------:R2:W-:Y:S06]  /*35c0*/  MEMBAR.ALL.CTA ;  /* 0x0000000000007992 */ /* 0x0005ec0000008000 */
[----:B--2---:R-:W2:Y:S01]  /*35d0*/  FENCE.VIEW.ASYNC.S ;  /* 0x00000000000073c6 */ /* 0x004ea20000000000 */
[----:B------:R-:W-:-:S04]  /*35e0*/  PRMT R0, RZ, 0x654, R0 ;  /* 0x00000654ff007816 */ /* 0x000fc80000000000 */
[----:B--2---:R2:W-:Y:S01]  /*35f0*/  SYNCS.ARRIVE.TRANS64.RED.A1T0 RZ, [R0+URZ], RZ ;  /* 0x000000ff00ff79a7 */ /* 0x0045e200081004ff */
[----:B-1----:R-:W-:Y:S01]  /*3600*/  LOP3.LUT P1, RZ, R6, 0x1, RZ, 0xc0, !PT ;  /* 0x0000000106ff7812 */ /* 0x002fe2000782c0ff */
[----:B--2---:R-:W-:-:S12]  /*3610*/  BRA.U UP2, `(.L_x_68) ;  /* 0x0000000102e07547 */ /* 0x004fd8000b800000 */
[----:B------:R-:W1:Y:S01]  /*3620*/  LDCU UR6, c[0x0][0x38c] ;  /* 0x00007180ff0677ac */ /* 0x000e620008000800 */
[----:B------:R-:W-:Y:S02]  /*3630*/  PLOP3.LUT P2, PT, PT, PT, PT, 0x80, 0x8 ;  /* 0x000000000008781c */ /* 0x000fe40003f4f070 */
[----:B------:R-:W-:Y:S01]  /*3640*/  SHF.L.U32 R4, R9, 0x1f, RZ ;  /* 0x0000001f09047819 */ /* 0x000fe200000006ff */
[----:B------:R-:W-:Y:S02]  /*3650*/  ULEA UR10, UR22, UR8, 0x3 ;  /* 0x00000008160a7291 */ /* 0x000fe4000f8e18ff */
[----:B------:R-:W-:Y:S02]  /*3660*/  ULEA UR11, UR22, UR24, 0x7 ;  /* 0x00000018160b7291 */ /* 0x000fe4000f8e38ff */
[----:B-1----:R-:W-:-:S06]  /*3670*/  UISETP.GE.AND UP0, UPT, UR6, 0x1, UPT ;  /* 0x000000010600788c */ /* 0x002fcc000bf06270 */
[----:B------:R-:W-:-:S05]  /*3680*/  PLOP3.LUT P0, PT, PT, PT, UP0, 0x80, 0x8 ;  /* 0x000000000008781c */ /* 0x000fca0003f0f008 */
[----:B------:R-:W-:-:S08]  /*3690*/  @UP0 ULEA UR6, UR21, UR8, 0x3 ;  /* 0x0000000815060291 */ /* 0x000fd0000f8e18ff */
[----:B------:R-:W-:-:S04]  /*36a0*/  @P0 SHF.L.U32 R0, R2, 0x1f, RZ ;  /* 0x0000001f02000819 */ /* 0x000fc800000006ff */
[----:B------:R1:W2:Y:S01]  /*36b0*/  @P0 SYNCS.PHASECHK.TRANS64.TRYWAIT P2, [UR6], R0 ;  /* 0x00000000ff0005a7 */ /* 0x0002a20008041106 */
[----:B------:R-:W3:Y:S02]  /*36c0*/  SYNCS.PHASECHK.TRANS64.TRYWAIT P0, [UR10+0xd0], R4 ;  /* 0x0000d004ff0075a7 */ /* 0x000ee4000800110a */
[----:B-123--:R-:W-:Y:S05]  /*36d0*/  @!P0 BRA `(.L_x_69) ;  /* 0x0000006000848947 */ /* 0x00efea0003800000 */
.L_x_169:
[----:B------:R-:W-:Y:S01]  /*36e0*/  UMOV UR19, UR20 ;  /* 0x0000001400137c82 */ /* 0x000fe20008000000 */
[----:B------:R-:W-:Y:S05]  /*36f0*/  BRA.U !UP0, `(.L_x_70) ;  /* 0x0000000108987547 */ /* 0x000fea000b800000 */
[----:B------:R-:W-:Y:S02]  /*3700*/  UIADD3 UR19, UPT, UPT, UR23, UR20, URZ ;  /* 0x0000001417137290 */ /* 0x000fe4000fffe0ff */
[----:B------:R-:W-:Y:S01]  /*3710*/  UPLOP3.LUT UP3, UPT, UPT, UPT, UPT, 0x40, 0x4 ;  /* 0x000000000004789c */ /* 0x000fe20003f6e870 */
[----:B------:R-:W-:Y:S01]  /*3720*/  UMOV UR18, UR7 ;  /* 0x0000000700127c82 */ /* 0x000fe20008000000 */
[----:B------:R-:W-:-:S09]  /*3730*/  UMOV UR17, UR21 ;  /* 0x0000001500117c82 */ /* 0x000fd20008000000 */
.L_x_73:
[----:B--2---:R-:W-:Y:S01]  /*3740*/  ULEA UR9, UR17, UR8, 0x3 ;  /* 0x0000000811097291 */ /* 0x004fe2000f8e18ff */
[----:B---3--:R-:W-:Y:S11]  /*3750*/  @P2 BRA `(.L_x_71) ;  /* 0x00000000000c2947 */ /* 0x008ff60003800000 */
[----:B-1----:R-:W-:Y:S04]  /*3760*/  SHF.L.U32 R4, R2, 0x1f, RZ ;  /* 0x0000001f02047819 */ /* 0x002fe800000006ff */
[----:B------:R-:W1:Y:S02]  /*3770*/  SYNCS.PHASECHK.TRANS64.TRYWAIT P0, [UR9], R4 ;  /* 0x00000004ff0075a7 */ /* 0x000e640008001109 */
[----:B-1----:R-:W-:Y:S05]  /*3780*/  @!P0 BRA `(.L_x_72) ;  /* 0x0000006000708947 */ /* 0x002fea0003800000 */
.L_x_71:
[----:B------:R-:W-:Y:S01]  /*3790*/  UISETP.NE.AND UP0, UPT, UR18, 0x1, UPT ;  /* 0x000000011200788c */ /* 0x000fe2000bf05270 */
[----:B------:R-:W-:Y:S01]  /*37a0*/  PLOP3.LUT P2, PT, PT, PT, PT, 0x80, 0x8 ;  /* 0x000000000008781c */ /* 0x000fe20003f4f070 */
[----:B------:R-:W-:Y:S02]  /*37b0*/  UIADD3 UR21, UPT, UPT, UR17, 0x1, URZ ;  /* 0x0000000111157890 */ /* 0x000fe4000fffe0ff */
[----:B------:R-:W-:Y:S02]  /*37c0*/  ULEA UR30, UR17, UR15, 0x8 ;  /* 0x0000000f111e7291 */ /* 0x000fe4000f8e40ff */
[----:B------:R-:W-:Y:S01]  /*37d0*/  UISETP.NE.AND UP1, UPT, UR21, 0x4, UPT ;  /* 0x000000041500788c */ /* 0x000fe2000bf25270 */
[----:B------:R-:W-:Y:S01]  /*37e0*/  PLOP3.LUT P0, PT, PT, PT, UP0, 0x80, 0x8 ;  /* 0x000000000008781c */ /* 0x000fe20003f0f008 */
[----:B------:R-:W-:Y:S02]  /*37f0*/  ULEA UR32, UR17, UR14, 0x9 ;  /* 0x0000000e11207291 */ /* 0x000fe4000f8e48ff */
[----:B------:R-:W-:Y:S02]  /*3800*/  USEL UR16, URZ, 0x1, UP1 ;  /* 0x00000001ff107887 */ /* 0x000fe40008800000 */
[----:B------:R-:W-:Y:S02]  /*3810*/  USEL UR21, UR21, URZ, UP1 ;  /* 0x000000ff15157287 */ /* 0x000fe40008800000 */
[----:B------:R-:W-:Y:S02]  /*3820*/  UIADD3 UR36, UPT, UPT, UR30, 0x2, URZ ;  /* 0x000000021e247890 */ /* 0x000fe4000fffe0ff */
[----:B------:R-:W-:Y:S01]  /*3830*/  @UP0 ULEA UR6, UR21, UR8, 0x3 ;  /* 0x0000000815060291 */ /* 0x000fe2000f8e18ff */
[----:B------:R-:W-:Y:S01]  /*3840*/  LOP3.LUT R2, R2, UR16, RZ, 0x3c, !PT ;  /* 0x0000001002027c12 */ /* 0x000fe2000f8e3cff */
[----:B------:R-:W-:Y:S02]  /*3850*/  UIADD3 UR34, UPT, UPT, UR32, 0x2, URZ ;  /* 0x0000000220227890 */ /* 0x000fe4000fffe0ff */
[----:B------:R-:W-:Y:S01]  /*3860*/  UIADD3 UR9, UPT, UPT, UR9, 0x20, URZ ;  /* 0x0000002009097890 */ /* 0x000fe2000fffe0ff */
[----:B-1----:R-:W-:Y:S01]  /*3870*/  @P0 SHF.L.U32 R0, R2, 0x1f, RZ ;  /* 0x0000001f02000819 */ /* 0x002fe200000006ff */
[----:B------:R-:W-:Y:S01]  /*3880*/  UMOV UR31, 0x80004020 ;  /* 0x80004020001f7882 */ /* 0x000fe20000000000 */
[----:B------:R-:W-:Y:S01]  /*3890*/  UMOV UR33, 0x80004020 ;  /* 0x8000402000217882 */ /* 0x000fe20000000000 */
[----:B------:R-:W-:Y:S01]  /*38a0*/  UMOV UR37, 0x80004020 ;  /* 0x8000402000257882 */ /* 0x000fe20000000000 */
[----:B------:R2:W3:Y:S01]  /*38b0*/  @P0 SYNCS.PHASECHK.TRANS64.TRYWAIT P2, [UR6], R0 ;  /* 0x00000000ff0005a7 */ /* 0x0004e20008041106 */
[----:B------:R-:W-:Y:S01]  /*38c0*/  UIADD3 UR20, UPT, UPT, UR20, 0x1, URZ ;  /* 0x0000000114147890 */ /* 0x000fe2000fffe0ff */
[----:B------:R2:W-:Y:S01]  /*38d0*/  UTCHMMA.2CTA gdesc[UR32], gdesc[UR30], tmem[UR11], tmem[UR28], idesc[UR29], UP3 ;  /* 0x00ff1c1e200075ea */ /* 0x0005e20009a0000b */
[----:B------:R-:W-:Y:S02]  /*38e0*/  UIADD3 UR18, UPT, UPT, UR18, -0x1, URZ ;  /* 0xffffffff12127890 */ /* 0x000fe4000fffe0ff */
[----:B------:R-:W-:Y:S02]  /*38f0*/  UISETP.NE.AND UP0, UPT, UR20, UR19, UPT ;  /* 0x000000131400728c */ /* 0x000fe4000bf05270 */
[----:B------:R-:W-:Y:S01]  /*3900*/  UPLOP3.LUT UP3, UPT, UPT, UPT, UPT, 0x80, 0x8 ;  /* 0x000000000008789c */ /* 0x000fe20003f6f070 */
[----:B------:R-:W-:Y:S01]  /*3910*/  UMOV UR35, 0x80004020 ;  /* 0x8000402000237882 */ /* 0x000fe20000000000 */
[----:B------:R-:W-:Y:S01]  /*3920*/  UMOV UR17, UR21 ;  /* 0x0000001500117c82 */ /* 0x000fe20008000000 */
[----:B------:R2:W-:Y:S01]  /*3930*/  UTCHMMA.2CTA gdesc[UR34], gdesc[UR36], tmem[UR11], tmem[UR26], idesc[UR27], UPT ;  /* 0x00ff1a24220075ea */ /* 0x0005e2000ba0000b */
[----:B------:R2:W-:Y:S03]  /*3940*/  UTCBAR.2CTA.MULTICAST [UR9], URZ, UR13 ;  /* 0x000000ff090073e9 */ /* 0x0005e6000820080d */
[----:B------:R-:W-:Y:S05]  /*3950*/  BRA.U UP0, `(.L_x_73) ;  /* 0xfffffffd00787547 */ /* 0x000fea000b83ffff */
.L_x_70:
[----:B------:R-:W-:Y:S01]  /*3960*/  UIADD3 UR10, UPT, UPT, UR10, 0xb0, URZ ;  /* 0x000000b00a0a7890 */ /* 0x000fe2000fffe0ff */
[----:B------:R-:W-:-:S08]  /*3970*/  UMOV UR20, UR19 ;  /* 0x0000001300147c82 */ /* 0x000fd00008000000 */
[----:B------:R4:W-:Y:S01]  /*3980*/  UTCBAR.2CTA.MULTICAST [UR10], URZ, UR12 ;  /* 0x000000ff0a0073e9 */ /* 0x0009e2000820080c */
[----:B------:R-:W-:Y:S02]  /*3990*/  NOP ;  /* 0x0000000000007918 */ /* 0x000fe40000000000 */
.L_x_68:
[----:B------:R-:W-:Y:S01]  /*39a0*/  UIADD3 UR22, UPT, UPT, UR22, 0x1, URZ ;  /* 0x0000000116167890 */ /* 0x000fe2000fffe0ff */
[----:B------:R-:W-:-:S03]  /*39b0*/  ISETP.NE.AND P0, PT, R8, 0x2, PT ;  /* 0x000000020800780c */ /* 0x000fc60003f05270 */
[----:B------:R-:W-:Y:S01]  /*39c0*/  UISETP.NE.AND UP0, UPT, UR22, 0x4, UPT ;  /* 0x000000041600788c */ /* 0x000fe2000bf05270 */
[----:B-12---:R-:W-:Y:S02]  /*39d0*/  SEL R0, RZ, 0x1, P0 ;  /* 0x00000001ff007807 */ /* 0x006fe40000000000 */
[----:B------:R-:W-:Y:S01]  /*39e0*/  SEL R8, R8, RZ, P0 ;  /* 0x000000ff08087207 */ /* 0x000fe20000000000 */
[----:B------:R-:W-:Y:S01]  /*39f0*/  USEL UR6, URZ, 0x1, UP0 ;  /* 0x00000001ff067887 */ /* 0x000fe20008000000 */
[----:B------:R-:W-:Y:S01]  /*3a00*/  LOP3.LUT R3, R3, R0, RZ, 0x3c, !PT ;  /* 0x0000000003037212 */ /* 0x000fe200078e3cff */
[----:B------:R-:W-:-:S04]  /*3a10*/  USEL UR22, UR22, URZ, UP0 ;  /* 0x000000ff16167287 */ /* 0x000fc80008000000 */
[----:B------:R-:W-:Y:S01]  /*3a20*/  LOP3.LUT R9, R9, UR6, RZ, 0x3c, !PT ;  /* 0x0000000609097c12 */ /* 0x000fe2000f8e3cff */
[----:B------:R-:W-:Y:S07]  /*3a30*/  @P1 BRA `(.L_x_74) ;  /* 0xfffffff800b01947 */ /* 0x000fee000383ffff */
[----:B------:R-:W1:Y:S01]  /*3a40*/  S2UR UR6, SR_CgaCtaId ;  /* 0x00000000000679c3 */ /* 0x000e620000008800 */
[----:B------:R-:W-:Y:S01]  /*3a50*/  ELECT P0, URZ, PT ;  /* 0x0000000000ff782f */ /* 0x000fe20003800000 */
[----:B------:R-:W-:Y:S01]  /*3a60*/  HFMA2 R0, -RZ, RZ, 0, 5.9604644775390625e-08 ;  /* 0x00000001ff007431 */ /* 0x000fe200000001ff */
[----:B------:R-:W-:-:S05]  /*3a70*/  UMOV UR7, 0x40 ;  /* 0x0000004000077882 */ /* 0x000fca0000000000 */
[----:B------:R-:W-:Y:S01]  /*3a80*/  UVIRTCOUNT.DEALLOC.SMPOOL 0x80 ;  /* 0x000000800000784c */ /* 0x000fe20000000000 */
[----:B------:R-:W-:Y:S02]  /*3a90*/  UISETP.NE.AND UP0, UPT, UR5, URZ, UPT ;  /* 0x000000ff0500728c */ /* 0x000fe4000bf05270 */
[----:B-1----:R-:W-:-:S09]  /*3aa0*/  ULEA UR6, UR6, UR7, 0x18 ;  /* 0x0000000706067291 */ /* 0x002fd2000f8ec0ff */
[----:B------:R1:W-:Y:S01]  /*3ab0*/  @P0 STS.U8 [UR6+0x1c], R0 ;  /* 0x00001c00ff000988 */ /* 0x0003e20008000006 */
[----:B------:R-:W-:Y:S05]  /*3ac0*/  BRA.U UP0, `(.L_x_75) ;  /* 0x0000000100a07547 */ /* 0x000fea000b800000 */
[----:B------:R-:W-:Y:S01]  /*3ad0*/  UIADD3 UR5, UPT, UPT, UR8, 0xd0, URZ ;  /* 0x000000d008057890 */ /* 0x000fe2000fffe0ff */
[----:B------:R-:W-:-:S03]  /*3ae0*/  SHF.L.U32 R2, R9, 0x1f, RZ ;  /* 0x0000001f09027819 */ /* 0x000fc600000006ff */
[----:B------:R-:W-:-:S09]  /*3af0*/  ULEA UR7, UR22, UR5, 0x3 ;  /* 0x0000000516077291 */ /* 0x000fd2000f8e18ff */
[----:B------:R-:W2:Y:S02]  /*3b00*/  SYNCS.PHASECHK.TRANS64.TRYWAIT P0, [UR7], R2 ;  /* 0x00000002ff0075a7 */ /* 0x000ea40008001107 */
[----:B--2---:R-:W-:Y:S05]  /*3b10*/  @!P0 BRA `(.L_x_76) ;  /* 0x0000005c00a48947 */ /* 0x004fea0003800000 */
.L_x_172:
[----:B------:R-:W-:-:S04]  /*3b20*/  UIADD3 UR9, UPT, UPT, UR22, 0x1, URZ ;  /* 0x0000000116097890 */ /* 0x000fc8000fffe0ff */
[----:B------:R-:W-:-:S04]  /*3b30*/  UISETP.NE.AND UP1, UPT, UR9, 0x4, UPT ;  /* 0x000000040900788c */ /* 0x000fc8000bf25270 */
[----:B----4-:R-:W-:Y:S02]  /*3b40*/  USEL UR10, URZ, 0x1, UP1 ;  /* 0x00000001ff0a7887 */ /* 0x010fe40008800000 */
[----:B------:R-:W-:-:S04]  /*3b50*/  USEL UR9, UR9, URZ, UP1 ;  /* 0x000000ff09097287 */ /* 0x000fc80008800000 */
[----:B------:R-:W-:Y:S01]  /*3b60*/  ULEA UR7, UR9, UR5, 0x3 ;  /* 0x0000000509077291 */ /* 0x000fe2000f8e18ff */
[----:B-1----:R-:W-:-:S04]  /*3b70*/  LOP3.LUT R2, R9, UR10, RZ, 0x3c, !PT ;  /* 0x0000000a09027c12 */ /* 0x002fc8000f8e3cff */
[----:B------:R-:W-:-:S04]  /*3b80*/  SHF.L.U32 R3, R2, 0x1f, RZ ;  /* 0x0000001f02037819 */ /* 0x000fc800000006ff */
[----:B------:R-:W1:Y:S02]  /*3b90*/  SYNCS.PHASECHK.TRANS64.TRYWAIT P0, [UR7], R3 ;  /* 0x00000003ff0075a7 */ /* 0x000e640008001107 */
[----:B-1----:R-:W-:Y:S05]  /*3ba0*/  @!P0 BRA `(.L_x_77) ;  /* 0x0000005c00988947 */ /* 0x002fea0003800000 */
.L_x_174:
        /* <DEDUP_REMOVED lines=9> */
.L_x_176:
[----:B------:R-:W-:-:S04]  /*3c40*/  UIADD3 UR9, UPT, UPT, UR9, 0x1, URZ ;  /* 0x0000000109097890 */ /* 0x000fc8000fffe0ff */
[----:B------:R-:W-:-:S04]  /*3c50*/  UISETP.NE.AND UP1, UPT, UR9, 0x4, UPT ;  /* 0x000000040900788c */ /* 0x000fc8000bf25270 */
[----:B------:R-:W-:Y:S02]  /*3c60*/  USEL UR7, URZ, 0x1, UP1 ;  /* 0x00000001ff077887 */ /* 0x000fe40008800000 */
[----:B------:R-:W-:-:S04]  /*3c70*/  USEL UR9, UR9, URZ, UP1 ;  /* 0x000000ff09097287 */ /* 0x000fc80008800000 */
[----:B------:R-:W-:Y:S01]  /*3c80*/  ULEA UR9, UR9, UR5, 0x3 ;  /* 0x0000000509097291 */ /* 0x000fe2000f8e18ff */
[----:B------:R-:W-:-:S04]  /*3c90*/  LOP3.LUT R2, R2, UR7, RZ, 0x3c, !PT ;  /* 0x0000000702027c12 */ /* 0x000fc8000f8e3cff */
[----:B------:R-:W-:Y:S01]  /*3ca0*/  SHF.L.U32 R2, R2, 0x1f, RZ ;  /* 0x0000001f02027819 */ /* 0x000fe200000006ff */
[----:B-1----:R-:W-:-:S04]  /*3cb0*/  IMAD.U32 R0, RZ, RZ, UR9 ;  /* 0x00000009ff007e24 */ /* 0x002fc8000f8e00ff */
[----:B------:R1:W2:Y:S03]  /*3cc0*/  SYNCS.PHASECHK.TRANS64.TRYWAIT P0, [R0+URZ], R2 ;  /* 0x00000002000075a7 */ /* 0x0002a600080011ff */
[----:B--2---:R-:W-:Y:S05]  /*3cd0*/  @!P0 NANOSLEEP.SYNCS 0x989680 ;  /* 0x009896800000895d */ /* 0x004fea0003900000 */
[----:B------:R-:W2:Y:S02]  /*3ce0*/  @!P0 SYNCS.PHASECHK.TRANS64 P0, [R0+URZ], R2 ;  /* 0x00000002000085a7 */ /* 0x000ea400080010ff */
[----:B--2---:R-:W-:Y:S05]  /*3cf0*/  @P0 BRA `(.L_x_79) ;  /* 0x0000000000200947 */ /* 0x004fea0003800000 */
.L_x_80:
[----:B--2---:R2:W4:Y:S02]  /*3d00*/  SYNCS.PHASECHK.TRANS64.TRYWAIT P0, [R0+URZ], R2 ;  /* 0x00000002000075a7 */ /* 0x00452400080011ff */
[----:B----4-:R-:W-:Y:S05]  /*3d10*/  @!P0 NANOSLEEP.SYNCS 0x989680 ;  /* 0x009896800000895d */ /* 0x010fea0003900000 */
[----:B------:R-:W4:Y:S02]  /*3d20*/  @!P0 SYNCS.PHASECHK.TRANS64 P0, [R0+URZ], R2 ;  /* 0x00000002000085a7 */ /* 0x000f2400080010ff */
[----:B----4-:R-:W-:Y:S05]  /*3d30*/  @!P0 BRA `(.L_x_80) ;  /* 0xfffffffc00f08947 */ /* 0x010fea000383ffff */
[----:B------:R-:W-:Y:S05]  /*3d40*/  BRA `(.L_x_79) ;  /* 0x00000000000c7947 */ /* 0x000fea0003800000 */
.L_x_75:
[----:B------:R-:W-:-:S04]  /*3d50*/  UIADD3 UR5, UPT, UPT, UR8, 0x110, URZ ;  /* 0x0000011008057890 */ /* 0x000fc8000fffe0ff */
[----:B------:R-:W-:-:S09]  /*3d60*/  UPRMT UR5, UR4, 0x654, UR5 ;  /* 0x0000065404057896 */ /* 0x000fd20008000005 */
[----:B------:R-:W-:Y:S03]  /*3d70*/  SYNCS.ARRIVE.TRANS64.RED.A1T0 RZ, [UR5], RZ ;  /* 0x000000ffffff79a7 */ /* 0x000fe60008100405 */
.L_x_79:
[----:B-12---:R-:W-:Y:S01]  /*3d80*/  SHF.L.U32 R2, RZ, 0x1f, RZ ;  /* 0x0000001fff027819 */ /* 0x006fe200000006ff */
[----:B------:R-:W-:Y:S01]  /*3d90*/  UIADD3 UR5, UPT, UPT, UR8, 0x110, URZ ;  /* 0x0000011008057890 */ /* 0x000fe2000fffe0ff */
[----:B------:R-:W-:Y:S02]  /*3da0*/  PLOP3.LUT P0, PT, PT, PT, UP0, 0x80, 0x8 ;  /* 0x000000000008781c */ /* 0x000fe40003f0f008 */
[----:B------:R-:W1:Y:S02]  /*3db0*/  SYNCS.PHASECHK.TRANS64.TRYWAIT P1, [UR8+0x110], R2 ;  /* 0x00011002ff0075a7 */ /* 0x000e640008021108 */
[----:B-1----:R-:W-:Y:S09]  /*3dc0*/  @!P1 BRA `(.L_x_81) ;  /* 0x0000005c00409947 */ /* 0x002ff20003800000 */
.L_x_178:
[----:B------:R-:W-:Y:S01]  /*3dd0*/  @!UP0 UPRMT UR5, UR4, 0x654, UR5 ;  /* 0x0000065404058896 */ /* 0x000fe20008000005 */
[----:B------:R-:W-:Y:S02]  /*3de0*/  UMOV UR8, 0xffff ;  /* 0x0000ffff00087882 */ /* 0x000fe40000000000 */
[----:B------:R-:W-:-:S06]  /*3df0*/  UMOV UR4, 0x1 ;  /* 0x0000000100047882 */ /* 0x000fcc0000000000 */
[----:B------:R-:W-:Y:S01]  /*3e00*/  @!P0 SYNCS.ARRIVE.TRANS64.RED.A1T0 RZ, [UR5], RZ ;  /* 0x000000ffffff89a7 */ /* 0x000fe20008100405 */
[----:B------:R-:W-:Y:S01]  /*3e10*/  NOP ;  /* 0x0000000000007918 */ /* 0x000fe20000000000 */
[----:B-1----:R-:W1:Y:S01]  /*3e20*/  LDS R0, [UR6+0x14] ;  /* 0x00001406ff007984 */ /* 0x002e620008000800 */
[----:B------:R-:W-:-:S04]  /*3e30*/  ULOP3.LUT UR5, UR24, 0xffff, URZ, 0xc0, !UPT ;  /* 0x0000ffff18057892 */ /* 0x000fc8000f8ec0ff */
[----:B------:R-:W-:-:S04]  /*3e40*/  USHF.R.U32.HI UR5, URZ, 0x5, UR5 ;  /* 0x00000005ff057899 */ /* 0x000fc80008011605 */
[----:B------:R-:W-:Y:S02]  /*3e50*/  USHF.L.U32 UR8, UR8, UR5, URZ ;  /* 0x0000000508087299 */ /* 0x000fe400080006ff */
[----:B------:R-:W-:-:S04]  /*3e60*/  USHF.L.U32 UR4, UR4, UR5, URZ ;  /* 0x0000000504047299 */ /* 0x000fc800080006ff */
[----:B-1----:R-:W-:-:S04]  /*3e70*/  LOP3.LUT R0, R0, UR8, RZ, 0xc0, !PT ;  /* 0x0000000800007c12 */ /* 0x002fc8000f8ec0ff */
[----:B------:R-:W-:-:S13]  /*3e80*/  ISETP.NE.AND P0, PT, R0, UR8, PT ;  /* 0x0000000800007c0c */ /* 0x000fda000bf05270 */
[----:B------:R-:W-:Y:S05]  /*3e90*/  @P0 BRA `(.L_x_82) ;  /* 0x0000000000580947 */ /* 0x000fea0003800000 */
[----:B------:R-:W1:Y:S02]  /*3ea0*/  LDS R0, [UR6+0x18] ;  /* 0x00001806ff007984 */ /* 0x000e640008000800 */
[----:B-1----:R-:W-:-:S04]  /*3eb0*/  LOP3.LUT R0, R0, UR4, RZ, 0xc0, !PT ;  /* 0x0000000400007c12 */ /* 0x002fc8000f8ec0ff */
[----:B------:R-:W-:-:S13]  /*3ec0*/  ISETP.NE.AND P0, PT, R0, UR4, PT ;  /* 0x0000000400007c0c */ /* 0x000fda000bf05270 */
[----:B------:R-:W-:Y:S05]  /*3ed0*/  @P0 BRA `(.L_x_83) ;  /* 0x00000000003c0947 */ /* 0x000fea0003800000 */
[----:B------:R-:W1:Y:S01]  /*3ee0*/  S2R R2, SR_LANEID ;  /* 0x0000000000027919 */ /* 0x000e620000000000 */
[----:B------:R-:W-:Y:S01]  /*3ef0*/  ULOP3.LUT UR8, URZ, UR8, URZ, 0x33, !UPT ;  /* 0x00000008ff087292 */ /* 0x000fe2000f8e33ff */
[----:B------:R-:W-:Y:S02]  /*3f00*/  VOTEU.ANY UR7, UPT, PT ;  /* 0x0000000000077886 */ /* 0x000fe400038e0100 */
[----:B------:R-:W-:-:S03]  /*3f10*/  UFLO.U32 UR7, UR7 ;  /* 0x00000007000772bd */ /* 0x000fc600080e0000 */
[----:B------:R-:W-:-:S04]  /*3f20*/  IMAD.U32 R0, RZ, RZ, UR8 ;  /* 0x00000008ff007e24 */ /* 0x000fc8000f8e00ff */
[----:B------:R2:W3:Y:S02]  /*3f30*/  REDUX UR5, R0 ;  /* 0x00000000000573c4 */ /* 0x0004e40000000000 */
[----:B------:R1:W-:Y:S02]  /*3f40*/  UTCATOMSWS.AND URZ, UR8 ;  /* 0x0000000800ff79e3 */ /* 0x0003e40008000000 */
[----:B-1----:R-:W-:Y:S02]  /*3f50*/  ISETP.EQ.U32.AND P0, PT, R2, UR7, PT ;  /* 0x0000000702007c0c */ /* 0x002fe4000bf02070 */
[----:B--2---:R-:W-:Y:S02]  /*3f60*/  LOP3.LUT R0, RZ, UR4, RZ, 0x33, !PT ;  /* 0x00000004ff007c12 */ /* 0x004fe4000f8e33ff */
[----:B---3--:R-:W-:Y:S02]  /*3f70*/  MOV R2, UR5 ;  /* 0x0000000500027c02 */ /* 0x008fe40008000f00 */
[----:B------:R-:W1:Y:S07]  /*3f80*/  REDUX UR4, R0 ;  /* 0x00000000000473c4 */ /* 0x000e6e0000000000 */
[----:B------:R2:W-:Y:S01]  /*3f90*/  @P0 ATOMS.AND RZ, [UR6+0x14], R2 ;  /* 0x00001402ffff098c */ /* 0x0005e2000a800006 */
[----:B-1----:R-:W-:-:S05]  /*3fa0*/  IMAD.U32 R0, RZ, RZ, UR4 ;  /* 0x00000004ff007e24 */ /* 0x002fca000f8e00ff */
[----:B------:R2:W-:Y:S01]  /*3fb0*/  @P0 ATOMS.AND RZ, [UR6+0x18], R0 ;  /* 0x00001800ffff098c */ /* 0x0005e2000a800006 */
[----:B------:R-:W-:Y:S05]  /*3fc0*/  BRA `(.L_x_84) ;  /* 0x0000000000147947 */ /* 0x000fea0003800000 */
.L_x_83:
[----:B------:R-:W-:Y:S02]  /*3fd0*/  MOV R2, 0x3ff0 ;  /* 0x00003ff000027802 */ /* 0x000fe40000000f00 */
[----:B---345:R-:W-:Y:S05]  /*3fe0*/  CALL.REL.NOINC `($__internal_0_$__cuda_sm10x_tcgen05_guardrail_trap_col_being_dealloced_not_returned_by_alloc) ;  /* 0x0000006000207944 */ /* 0x038fea0003c00000 */
[----:B------:R-:W-:Y:S05]  /*3ff0*/  BRA `(.L_x_84) ;  /* 0x0000000000087947 */ /* 0x000fea0003800000 */
.L_x_82:
[----:B------:R-:W-:Y:S02]  /*4000*/  MOV R2, 0x4020 ;  /* 0x0000402000027802 */ /* 0x000fe40000000f00 */
[----:B---345:R-:W-:Y:S05]  /*4010*/  CALL.REL.NOINC `($__internal_2_$__cuda_sm10x_tcgen05_guardrail_trap_unallocated_columns_being_dealloced) ;  /* 0x00000060002c7944 */ /* 0x038fea0003c00000 */
.L_x_84:
[----:B------:R-:W-:Y:S01]  /*4020*/  NOP ;  /* 0x0000000000007918 */ /* 0x000fe20000000000 */
[----:B----4-:R-:W-:Y:S05]  /*4030*/  EXIT ;  /* 0x000000000000794d */ /* 0x010fea0003800000 */
.L_x_55:
[----:B------:R-:W-:-:S09]  /*4040*/  UISETP.NE.OR UP5, UPT, UR10, 0x3, !UP5 ;  /* 0x000000030a00788c */ /* 0x000fd2000efa5670 */
[----:B------:R-:W-:Y:S05]  /*4050*/  BRA.U UP5, `(.L_x_85) ;  /* 0x0000001105087547 */ /* 0x000fea000b800000 */
[----:B------:R-:W1:Y:S01]  /*4060*/  LDC R0, c[0x0][0xb30] ;  /* 0x0002cc00ff007b82 */ /* 0x000e620000000800 */
[----:B------:R-:W2:Y:S01]  /*4070*/  LDCU.64 UR8, c[0x0][0x888] ;  /* 0x00011100ff0877ac */ /* 0x000ea20008000a00 */
[----:B------:R-:W-:Y:S02]  /*4080*/  HFMA2 R27, -RZ, RZ, 0, 0 ;  /* 0x00000000ff1b7431 */ /* 0x000fe400000001ff */
[----:B------:R-:W-:Y:S01]  /*4090*/  IMAD.MOV.U32 R29, RZ, RZ, 0x1 ;  /* 0x00000001ff1d7424 */ /* 0x000fe200078e00ff */
[----:B------:R-:W-:Y:S01]  /*40a0*/  MOV R25, 0x2000 ;  /* 0x0000200000197802 */ /* 0x000fe20000000f00 */
[----:B------:R-:W3:Y:S01]  /*40b0*/  LDCU.64 UR4, c[0x0][0x890] ;  /* 0x00011200ff0477ac */ /* 0x000ee20008000a00 */
[----:B------:R-:W-:Y:S01]  /*40c0*/  IMAD.MOV.U32 R28, RZ, RZ, RZ ;  /* 0x000000ffff1c7224 */ /* 0x000fe200078e00ff */
[----:B------:R-:W4:Y:S01]  /*40d0*/  LDC R24, c[0x0][0x370] ;  /* 0x0000dc00ff187b82 */ /* 0x000f220000000800 */
[----:B------:R-:W-:Y:S01]  /*40e0*/  UMOV UR7, 0x400 ;  /* 0x0000040000077882 */ /* 0x000fe20000000000 */
[----:B------:R-:W-:-:S02]  /*40f0*/  UPLOP3.LUT UP1, UPT, UPT, UPT, UPT, 0x40, 0x4 ;  /* 0x000000000004789c */ /* 0x000fc40003f2e870 */
[----:B------:R-:W-:-:S04]  /*4100*/  ULEA UR7, UR37, UR7, 0x18 ;  /* 0x0000000725077291 */ /* 0x000fc8000f8ec0ff */
[----:B------:R-:W4:Y:S01]  /*4110*/  LDC R3, c[0x0][0xb0c] ;  /* 0x0002c300ff037b82 */ /* 0x000f220000000800 */
[----:B------:R-:W-:Y:S02]  /*4120*/  UIADD3 UR13, UPT, UPT, UR7, 0x58, URZ ;  /* 0x00000058070d7890 */ /* 0x000fe4000fffe0ff */
[----:B--2---:R-:W-:Y:S02]  /*4130*/  UISETP.NE.U32.AND UP2, UPT, UR8, URZ, UPT ;  /* 0x000000ff0800728c */ /* 0x004fe4000bf45070 */
[----:B------:R-:W-:Y:S02]  /*4140*/  UIADD3 UR33, UPT, UPT, UR7, 0x40, URZ ;  /* 0x0000004007217890 */ /* 0x000fe4000fffe0ff */
[----:B---3--:R-:W-:Y:S01]  /*4150*/  UISETP.NE.U32.AND UP3, UPT, UR4, URZ, UPT ;  /* 0x000000ff0400728c */ /* 0x008fe2000bf65070 */
[----:B------:R-:W2:Y:S01]  /*4160*/  LDC R18, c[0x0][0xb20] ;  /* 0x0002c800ff127b82 */ /* 0x000ea20000000800 */
[----:B-1----:R-:W-:Y:S01]  /*4170*/  ISETP.NE.AND P1, PT, R0, 0x1, PT ;  /* 0x000000010000780c */ /* 0x002fe20003f25270 */
[----:B------:R-:W-:-:S02]  /*4180*/  UISETP.NE.AND.EX UP2, UPT, UR9, URZ, UPT, UP2 ;  /* 0x000000ff0900728c */ /* 0x000fc4000bf45320 */
[----:B------:R-:W-:Y:S02]  /*4190*/  UIADD3 UR25, UPT, UPT, UR7, 0x48, URZ ;  /* 0x0000004807197890 */ /* 0x000fe4000fffe0ff */
[----:B------:R-:W-:Y:S02]  /*41a0*/  UIADD3 UR17, UPT, UPT, UR7, 0x50, URZ ;  /* 0x0000005007117890 */ /* 0x000fe4000fffe0ff */
[----:B------:R-:W1:Y:S01]  /*41b0*/  LDC.64 R30, c[0x0][0x348] ;  /* 0x0000d200ff1e7b82 */ /* 0x000e620000000a00 */
[----:B------:R-:W-:Y:S02]  /*41c0*/  UPRMT UR13, UR37, 0x654, UR13 ;  /* 0x00000654250d7896 */ /* 0x000fe4000800000d */
[----:B------:R-:W-:-:S05]  /*41d0*/  UISETP.NE.AND.EX UP3, UPT, UR5, URZ, UPT, UP3 ;  /* 0x000000ff0500728c */ /* 0x000fca000bf65330 */
[----:B------:R-:W3:Y:S08]  /*41e0*/  LDC.64 R16, c[0x0][0xb10] ;  /* 0x0002c400ff107b82 */ /* 0x000ef00000000a00 */
[----:B------:R-:W1:Y:S08]  /*41f0*/  LDC.64 R6, c[0x0][0xb18] ;  /* 0x0002c600ff067b82 */ /* 0x000e700000000a00 */
[----:B------:R-:W1:Y:S08]  /*4200*/  LDC.64 R4, c[0x0][0xb28] ;  /* 0x0002ca00ff047b82 */ /* 0x000e700000000a00 */
[----:B--2-4-:R-:W1:Y:S02]  /*4210*/  LDC R19, c[0x0][0x374] ;  /* 0x0000dd00ff137b82 */ /* 0x014e640000000800 */
.L_x_96:
[C---:B------:R-:W-:Y:S02]  /*4220*/  LEA R0, R28.reuse, UR7, 0x3 ;  /* 0x000000071c007c11 */ /* 0x040fe4000f8e18ff */
[----:B------:R-:W-:Y:S02]  /*4230*/  SHF.L.U32 R2, R27, 0x1f, RZ ;  /* 0x0000001f1b027819 */ /* 0x000fe400000006ff */
[----:B------:R-:W-:Y:S02]  /*4240*/  LEA R20, R28, UR7, 0x4 ;  /* 0x000000071c147c11 */ /* 0x000fe4000f8e20ff */
[----:B--2---:R-:W2:Y:S02]  /*4250*/  SYNCS.PHASECHK.TRANS64.TRYWAIT P0, [R0+URZ+0x90], R2 ;  /* 0x00009002000075a7 */ /* 0x004ea400080011ff */
[----:B--2---:R-:W-:Y:S05]  /*4260*/  @!P0 BRA `(.L_x_86) ;  /* 0x0000005800308947 */ /* 0x004fea0003800000 */
.L_x_179:
[----:B------:R-:W-:Y:S01]  /*4270*/  ISETP.GE.AND P0, PT, R40, 0x1, PT ;  /* 0x000000012800780c */ /* 0x000fe20003f06270 */
[----:B------:R-:W4:Y:S01]  /*4280*/  LDS.128 R20, [R20+0x120] ;  /* 0x0001200014147984 */ /* 0x000f220000000c00 */
[----:B--2---:R-:W-:Y:S01]  /*4290*/  VIADD R0, R0, 0xa0 ;  /* 0x000000a000007836 */ /* 0x004fe20000000000 */
[----:B------:R-:W-:Y:S01]  /*42a0*/  @!PT LDS RZ, [RZ] ;  /* 0x00000000fffff984 */ /* 0x000fe20000000800 */
[----:B------:R-:W-:Y:S01]  /*42b0*/  @!PT LDS RZ, [RZ] ;  /* 0x00000000fffff984 */ /* 0x000fe20000000800 */
[----:B------:R-:W-:Y:S01]  /*42c0*/  @!PT LDS RZ, [RZ] ;  /* 0x00000000fffff984 */ /* 0x000fe20000000800 */
[----:B------:R-:W-:Y:S01]  /*42d0*/  @!PT LDS RZ, [RZ] ;  /* 0x00000000fffff984 */ /* 0x000fe20000000800 */
[----:B------:R2:W-:Y:S06]  /*42e0*/  MEMBAR.ALL.CTA ;  /* 0x0000000000007992 */ /* 0x0005ec0000008000 */
[----:B--2---:R-:W2:Y:S01]  /*42f0*/  FENCE.VIEW.ASYNC.S ;  /* 0x00000000000073c6 */ /* 0x004ea20000000000 */
[----:B------:R-:W-:Y:S04]  /*4300*/  PRMT R0, RZ, 0x654, R0 ;  /* 0x00000654ff007816 */ /* 0x000fe80000000000 */
[----:B--2---:R2:W-:Y:S01]  /*4310*/  SYNCS.ARRIVE.TRANS64.RED.A1T0 RZ, [R0+URZ], RZ ;  /* 0x000000ff00ff79a7 */ /* 0x0045e200081004ff */
[----:B----4-:R-:W-:Y:S11]  /*4320*/  LOP3.LUT P3, RZ, R22, 0x1, RZ, 0xc0, !PT ;  /* 0x0000000116ff7812 */ /* 0x010ff6000786c0ff */
[----:B------:R-:W-:Y:S02]  /*4330*/  @!UPT UIADD3 URZ, UPT, UPT, URZ, URZ, URZ ;  /* 0x000000fffffff290 */ /* 0x000fe4000fffe0ff */
[----:B------:R-:W-:Y:S02]  /*4340*/  @P3 MOV R11, R20 ;  /* 0x00000014000b3202 */ /* 0x000fe40000000f00 */
[----:B------:R-:W-:Y:S01]  /*4350*/  @P3 LOP3.LUT R10, R21, 0xffff, RZ, 0xc0, !PT ;  /* 0x0000ffff150a3812 */ /* 0x000fe200078ec0ff */
[----:B--2---:R-:W-:Y:S06]  /*4360*/  @!P0 BRA `(.L_x_87) ;  /* 0x0000000000a48947 */ /* 0x004fec0003800000 */
[-C--:B-1----:R-:W-:Y:S01]  /*4370*/  IMAD.HI.U32 R0, R19, R7.reuse, RZ ;  /* 0x0000000713007227 */ /* 0x082fe200078e00ff */
[----:B------:R-:W-:Y:S02]  /*4380*/  ISETP.NE.AND P0, PT, R6, 0x1, PT ;  /* 0x000000010600780c */ /* 0x000fe40003f05270 */
[----:B------:R-:W-:Y:S01]  /*4390*/  ISETP.NE.AND P2, PT, R40, 0x1, PT ;  /* 0x000000012800780c */ /* 0x000fe20003f45270 */
[----:B---3--:R-:W-:Y:S01]  /*43a0*/  IMAD.HI.U32 R9, R24, R16, RZ ;  /* 0x0000001018097227 */ /* 0x008fe200078e00ff */
[----:B------:R-:W-:Y:S02]  /*43b0*/  SHF.R.U32.HI R0, RZ, R18, R0 ;  /* 0x00000012ff007219 */ /* 0x000fe40000011600 */
[----:B------:R-:W-:Y:S01]  /*43c0*/  ISETP.NE.AND P4, PT, R3, 0x1, PT ;  /* 0x000000010300780c */ /* 0x000fe20003f85270 */
[----:B------:R-:W-:Y:S01]  /*43d0*/  IMAD.HI.U32 R13, R10, R7, RZ ;  /* 0x000000070a0d7227 */ /* 0x000fe200078e00ff */
[----:B------:R-:W-:Y:S02]  /*43e0*/  SHF.R.U32.HI R9, RZ, R17, R9 ;  /* 0x00000011ff097219 */ /* 0x000fe40000011609 */
[----:B------:R-:W-:Y:S01]  /*43f0*/  SEL R0, R19, R0, !P0 ;  /* 0x0000000013007207 */ /* 0x000fe20004000000 */
[----:B------:R-:W-:Y:S01]  /*4400*/  IMAD.HI.U32 R12, R11, R16, RZ ;  /* 0x000000100b0c7227 */ /* 0x000fe200078e00ff */
[----:B------:R-:W-:Y:S03]  /*4410*/  SEL R9, R24, R9, !P4 ;  /* 0x0000000918097207 */ /* 0x000fe60006000000 */
[-C--:B------:R-:W-:Y:S01]  /*4420*/  IMAD.HI.U32 R8, R0, R4.reuse, RZ ;  /* 0x0000000400087227 */ /* 0x080fe200078e00ff */
[----:B------:R-:W-:Y:S03]  /*4430*/  SHF.R.U32.HI R12, RZ, R17, R12 ;  /* 0x00000011ff0c7219 */ /* 0x000fe6000001160c */
[----:B------:R-:W-:Y:S01]  /*4440*/  IMAD.HI.U32 R2, R9, R4, RZ ;  /* 0x0000000409027227 */ /* 0x000fe200078e00ff */
[-C--:B------:R-:W-:Y:S02]  /*4450*/  @P2 SHF.R.U32.HI R0, RZ, R5.reuse, R8 ;  /* 0x00000005ff002219 */ /* 0x080fe40000011608 */
[----:B------:R-:W-:Y:S02]  /*4460*/  SHF.R.U32.HI R8, RZ, R18, R13 ;  /* 0x00000012ff087219 */ /* 0x000fe4000001160d */
[----:B------:R-:W-:Y:S01]  /*4470*/  @P2 SHF.R.U32.HI R9, RZ, R5, R2 ;  /* 0x00000005ff092219 */ /* 0x000fe20000011602 */
[----:B------:R-:W-:Y:S01]  /*4480*/  IMAD R0, R40, R0, RZ ;  /* 0x0000000028007224 */ /* 0x000fe200078e02ff */
[----:B------:R-:W-:Y:S02]  /*4490*/  SEL R8, R10, R8, !P0 ;  /* 0x000000080a087207 */ /* 0x000fe40004000000 */
[----:B------:R-:W-:Y:S01]  /*44a0*/  SEL R2, R11, R12, !P4 ;  /* 0x0000000c0b027207 */ /* 0x000fe20006000000 */
[----:B------:R-:W-:Y:S01]  /*44b0*/  IMAD R12, R40, R9, RZ ;  /* 0x00000009280c7224 */ /* 0x000fe200078e02ff */
[C---:B------:R-:W-:Y:S01]  /*44c0*/  ISETP.GE.AND P0, PT, R8.reuse, R0, PT ;  /* 0x000000000800720c */ /* 0x040fe20003f06270 */
[----:B------:R-:W-:Y:S03]  /*44d0*/  IMAD.HI.U32 R0, R8, R4, RZ ;  /* 0x0000000408007227 */ /* 0x000fe600078e00ff */
[----:B------:R-:W-:Y:S02]  /*44e0*/  ISETP.GE.OR P0, PT, R2, R12, P0 ;  /* 0x0000000c0200720c */ /* 0x000fe40000706670 */
[-C--:B------:R-:W-:Y:S04]  /*44f0*/  SHF.R.U32.HI R0, RZ, R5.reuse, R0 ;  /* 0x00000005ff007219 */ /* 0x080fe80000011600 */
[----:B------:R-:W-:Y:S05]  /*4500*/  SEL R13, R8, R0, !P2 ;  /* 0x00000000080d7207 */ /* 0x000fea0005000000 */
[----:B------:R-:W-:Y:S02]  /*4510*/  IMAD.MOV R12, RZ, RZ, -R13 ;  /* 0x000000ffff0c7224 */ /* 0x000fe400078e0a0d */
[----:B------:R-:W-:Y:S04]  /*4520*/  @!P0 IMAD.HI.U32 R0, R2, R4, RZ ;  /* 0x0000000402008227 */ /* 0x000fe800078e00ff */
[----:B------:R-:W-:Y:S01]  /*4530*/  IMAD R12, R40, R12, R8 ;  /* 0x0000000c280c7224 */ /* 0x000fe200078e0208 */
[----:B------:R-:W-:Y:S04]  /*4540*/  @!P0 SHF.R.U32.HI R0, RZ, R5, R0 ;  /* 0x00000005ff008219 */ /* 0x000fe80000011600 */
[----:B------:R-:W-:Y:S04]  /*4550*/  @!P0 SEL R0, R2, R0, !P2 ;  /* 0x0000000002008207 */ /* 0x000fe80005000000 */
[----:B------:R-:W-:Y:S01]  /*4560*/  @!P0 IADD3 R13, PT, PT, R13, -R0, RZ ;  /* 0x800000000d0d8210 */ /* 0x000fe20007ffe0ff */
[----:B------:R-:W-:Y:S01]  /*4570*/  @!P0 IMAD R0, R9, R12, R0 ;  /* 0x0000000c09008224 */ /* 0x000fe200078e0200 */
[----:B------:R-:W-:Y:S01]  /*4580*/  IADD3 R9, PT, PT, -R8, RZ, RZ ;  /* 0x000000ff08097210 */ /* 0x000fe20007ffe1ff */
[--C-:B------:R-:W-:Y:S02]  /*4590*/  IMAD.MOV R12, RZ, RZ, -R2.reuse ;  /* 0x000000ffff0c7224 */ /* 0x100fe400078e0a02 */
[----:B------:R-:W-:Y:S02]  /*45a0*/  @!P0 IMAD R8, R13, R40, R2 ;  /* 0x000000280d088224 */ /* 0x000fe400078e0202 */
[----:B------:R-:W-:Y:S02]  /*45b0*/  @!P0 IMAD.MOV.U32 R2, RZ, RZ, R0 ;  /* 0x000000ffff028224 */ /* 0x000fe400078e0000 */
[----:B------:R-:W-:Y:S02]  /*45c0*/  IMAD R11, R3, R12, R11 ;  /* 0x0000000c030b7224 */ /* 0x000fe400078e020b */
[----:B------:R-:W-:Y:S02]  /*45d0*/  IMAD R10, R6, R9, R10 ;  /* 0x00000009060a7224 */ /* 0x000fe400078e020a */
[----:B------:R-:W-:Y:S02]  /*45e0*/  IMAD R11, R2, R3, R11 ;  /* 0x00000003020b7224 */ /* 0x000fe400078e020b */
[----:B------:R-:W-:Y:S02]  /*45f0*/  IMAD R10, R8, R6, R10 ;  /* 0x00000006080a7224 */ /* 0x000fe400078e020a */
.L_x_87:
[----:B------:R-:W-:Y:S05]  /*4600*/  BRA.U UP1, `(.L_x_88) ;  /* 0x0000000101107547 */ /* 0x000fea000b800000 */
[----:B------:R-:W-:Y:S04]  /*4610*/  MOV R2, UR6 ;  /* 0x0000000600027c02 */ /* 0x000fe80008000f00 */
[----:B------:R-:W-:Y:S04]  /*4620*/  SHF.L.U32 R2, R2, 0x1f, RZ ;  /* 0x0000001f02027819 */ /* 0x000fe800000006ff */
[----:B------:R-:W2:Y:S02]  /*4630*/  SYNCS.PHASECHK.TRANS64.TRYWAIT P0, [UR7+0x88], R2 ;  /* 0x00008802ff0075a7 */ /* 0x000ea40008001107 */
[----:B--2---:R-:W-:Y:S05]  /*4640*/  @!P0 BRA `(.L_x_89) ;  /* 0x00000054004c8947 */ /* 0x004fea0003800000 */
.L_x_88:
[----:B------:R-:W-:Y:S02]  /*4650*/  R2UR UR35, R14 ;  /* 0x000000000e2372ca */ /* 0x000fe400000e0000 */
[----:B------:R-:W-:Y:S02]  /*4660*/  R2UR UR34, R15 ;  /* 0x000000000f2272ca */ /* 0x000fe400000e0000 */
[----:B------:R-:W-:Y:S02]  /*4670*/  ISETP.NE.U32.AND P2, PT, RZ, UR4, PT ;  /* 0x00000004ff007c0c */ /* 0x000fe4000bf45070 */
[----:B------:R-:W-:Y:S02]  /*4680*/  SHF.L.U32 R14, R29, 0x1f, RZ ;  /* 0x0000001f1d0e7819 */ /* 0x000fe400000006ff */
[----:B------:R-:W-:Y:S05]  /*4690*/  ISETP.NE.AND.EX P2, PT, RZ, UR5, PT, P2 ;  /* 0x00000005ff007c0c */ /* 0x000fea000bf45320 */
[----:B------:R-:W-:Y:S02]  /*46a0*/  USHF.L.U32 UR35, UR35, 0x7, URZ ;  /* 0x0000000723237899 */ /* 0x000fe400080006ff */
[----:B------:R-:W-:Y:S01]  /*46b0*/  USHF.L.U32 UR34, UR34, 0x7, URZ ;  /* 0x0000000722227899 */ /* 0x000fe200080006ff */
[----:B------:R-:W-:Y:S11]  /*46c0*/  BRA.U !UP3, `(.L_x_90) ;  /* 0x000000010b347547 */ /* 0x000ff6000b800000 */
[----:B------:R-:W-:Y:S01]  /*46d0*/  UPLOP3.LUT UP0, UPT, UPT, UPT, UP2, 0x80, 0x8 ;  /* 0x000000000008789c */ /* 0x000fe20003f0f020 */
[----:B--2---:R-:W-:Y:S02]  /*46e0*/  HFMA2 R0, -RZ, RZ, 0, 5.9604644775390625e-08 ;  /* 0x00000001ff007431 */ /* 0x004fe400000001ff */
[----:B------:R-:W-:Y:S03]  /*46f0*/  IMAD.MOV.U32 R92, RZ, RZ, 0x1 ;  /* 0x00000001ff5c7424 */ /* 0x000fe600078e00ff */
[----:B------:R-:W-:Y:S05]  /*4700*/  PLOP3.LUT P0, PT, PT, PT, UP0, 0x80, 0x8 ;  /* 0x000000000008781c */ /* 0x000fea0003f0f008 */
[----:B------:R-:W2:Y:S01]  /*4710*/  @UP0 LDCU.64 UR10, c[0x0][0x888] ;  /* 0x00011100ff0a07ac */ /* 0x000ea20008000a00 */
[----:B------:R-:W-:Y:S07]  /*4720*/  @UP0 UIMAD UR8, UR36, UR4, URZ ;  /* 0x00000004240802a4 */ /* 0x000fee000f8e02ff */
[----:B------:R-:W-:Y:S01]  /*4730*/  @!P0 PRMT R92, R0, 0x7610, R92 ;  /* 0x00007610005c8816 */ /* 0x000fe2000000005c */
[----:B--2---:R-:W-:Y:S03]  /*4740*/  @UP0 UIMAD.WIDE UR10, UR8, 0x4, UR10 ;  /* 0x00000004080a08a5 */ /* 0x004fe6000f8e020a */
[----:B------:R-:W2:Y:S03]  /*4750*/  @!UP0 LDCU UR8, c[0x0][0x880] ;  /* 0x00011000ff0887ac */ /* 0x000ea60008000800 */
[----:B------:R-:W-:Y:S01]  /*4760*/  IMAD.U32 R8, RZ, RZ, UR10 ;  /* 0x0000000aff087e24 */ /* 0x000fe2000f8e00ff */
[----:B------:R-:W-:Y:S05]  /*4770*/  MOV R9, UR11 ;  /* 0x0000000b00097c02 */ /* 0x000fea0008000f00 */
[----:B-----5:R4:W5:Y:S02]  /*4780*/  @P0 LDG.E R49, desc[UR46][R8.64] ;  /* 0x0000002e08310981 */ /* 0x020964000c1e1900 */
[----:B--2-4-:R-:W-:Y:S07]  /*4790*/  @!P0 IMAD.U32 R49, RZ, RZ, UR8 ;  /* 0x00000008ff318e24 */ /* 0x014fee000f8e00ff */
.L_x_90:
[----:B-----5:R-:W-:Y:S01]  /*47a0*/  @!P2 FSETP.EQ.AND P0, PT, R49, RZ, PT ;  /* 0x000000ff3100a20b */ /* 0x020fe20003f02000 */
[----:B------:R-:W-:Y:S01]  /*47b0*/  @!UPT UIADD3 URZ, UPT, UPT, URZ, URZ, URZ ;  /* 0x000000fffffff290 */ /* 0x000fe2000fffe0ff */
[----:B------:R-:W-:Y:S11]  /*47c0*/  @!P2 BRA `(.L_x_91) ;  /* 0x000000000014a947 */ /* 0x000ff60003800000 */
[----:B------:R-:W-:Y:S02]  /*47d0*/  LOP3.LUT P2, RZ, R92, 0xff, RZ, 0xc0, !PT ;  /* 0x000000ff5cff7812 */ /* 0x000fe4000784c0ff */
[----:B------:R-:W-:Y:S04]  /*47e0*/  PLOP3.LUT P0, PT, PT, PT, UP0, 0x80, 0x8 ;  /* 0x000000000008781c */ /* 0x000fe80003f0f008 */
[----:B------:R-:W-:Y:S07]  /*47f0*/  PLOP3.LUT P0, PT, P0, PT, PT, 0x8, 0x80 ;  /* 0x000000000080781c */ /* 0x000fee000070e170 */
[----:B------:R-:W-:Y:S11]  /*4800*/  @P2 FSETP.EQ.AND P0, PT, R49, RZ, PT ;  /* 0x000000ff3100220b */ /* 0x000ff60003f02000 */
[----:B------:R-:W-:Y:S02]  /*4810*/  @!UPT UIADD3 URZ, UPT, UPT, URZ, URZ, URZ ;  /* 0x000000fffffff290 */ /* 0x000fe4000fffe0ff */
.L_x_91:
[----:B------:R-:W4:Y:S01]  /*4820*/  SYNCS.PHASECHK.TRANS64.TRYWAIT P2, [UR7+0x60], R14 ;  /* 0x0000600eff0075a7 */ /* 0x000f220008041107 */
[----:B------:R-:W-:Y:S04]  /*4830*/  ELECT P4, URZ, PT ;  /* 0x0000000000ff782f */ /* 0x000fe80003880000 */
[----:B------:R-:W-:Y:S11]  /*4840*/  PLOP3.LUT P4, PT, P0, P4, PT, 0xf2, 0x2f ;  /* 0x00000000002f781c */ /* 0x000ff60000789e72 */
[----:B------:R-:W-:Y:S02]  /*4850*/  @!UPT UIADD3 URZ, UPT, UPT, URZ, URZ, URZ ;  /* 0x000000fffffff290 */ /* 0x000fe4000fffe0ff */
[----:B-1----:R-:W-:Y:S05]  /*4860*/  @!P4 IADD3 R8, P0, PT, R30, 0x580, RZ ;  /* 0x000005801e08c810 */ /* 0x002fea0007f1e0ff */
[----:B--2---:R-:W-:Y:S01]  /*4870*/  @!P4 IMAD.X R2, RZ, RZ, R31, P0 ;  /* 0x000000ffff02c224 */ /* 0x004fe200000e061f */
[----:B----4-:R-:W-:Y:S07]  /*4880*/  @!P2 BRA `(.L_x_92) ;  /* 0x0000005000d4a947 */ /* 0x010fee0003800000 */
.L_x_182:
[----:B------:R-:W-:Y:S01]  /*4890*/  @!P4 R2UR UR8, R2 ;  /* 0x000000000208c2ca */ /* 0x000fe200000e0000 */
[----:B------:R-:W-:Y:S01]  /*48a0*/  VOTEU.ALL UP1, P4 ;  /* 0x0000000000ff7886 */ /* 0x000fe20002020000 */
[----:B------:R-:W-:Y:S01]  /*48b0*/  @!P4 R2UR UR9, R8 ;  /* 0x000000000809c2ca */ /* 0x000fe200000e0000 */
[----:B-1----:R-:W-:Y:S01]  /*48c0*/  @!P4 IMAD.MOV.U32 R0, RZ, RZ, 0x2000 ;  /* 0x00002000ff00c424 */ /* 0x002fe200078e00ff */
[----:B------:R-:W-:Y:S01]  /*48d0*/  UMOV UR10, 0x0 ;  /* 0x00000000000a7882 */ /* 0x000fe20000000000 */
[----:B------:R-:W-:Y:S01]  /*48e0*/  UMOV UR11, 0x10000000 ;  /* 0x10000000000b7882 */ /* 0x000fe20000000000 */
[----:B------:R-:W-:Y:S01]  /*48f0*/  @!UP1 UIADD3 UR32, UPT, UPT, UR7, 0x200, URZ ;  /* 0x0000020007209890 */ /* 0x000fe2000fffe0ff */
[----:B------:R-:W-:Y:S06]  /*4900*/  VOTEU.ALL UP1, P4 ;  /* 0x0000000000ff7886 */ /* 0x000fec0002020000 */
[----:B------:R-:W-:Y:S01]  /*4910*/  IMAD.U32 R9, RZ, RZ, UR8 ;  /* 0x00000008ff097e24 */ /* 0x000fe2000f8e00ff */
[----:B------:R-:W-:Y:S01]  /*4920*/  UPRMT UR8, UR37, 0x654, UR33 ;  /* 0x0000065425087896 */ /* 0x000fe20008000021 */
[----:B------:R-:W-:Y:S03]  /*4930*/  IMAD.U32 R8, RZ, RZ, UR9 ;  /* 0x00000009ff087e24 */ /* 0x000fe6000f8e00ff */
[----:B------:R-:W-:Y:S02]  /*4940*/  @!P4 R2UR UR15, R9 ;  /* 0x00000000090fc2ca */ /* 0x000fe400000e0000 */
[----:B------:R-:W-:Y:S02]  /*4950*/  @!P4 R2UR UR14, R8 ;  /* 0x00000000080ec2ca */ /* 0x000fe400000e0000 */
[----:B------:R-:W-:Y:S05]  /*4960*/  @!P4 IADD3 R8, P0, PT, R30, 0x580, RZ ;  /* 0x000005801e08c810 */ /* 0x000fea0007f1e0ff */
[----:B------:R-:W-:Y:S06]  /*4970*/  @!P4 IMAD.X R2, RZ, RZ, R31, P0 ;  /* 0x000000ffff02c224 */ /* 0x000fec00000e061f */
[----:B------:R1:W-:Y:S01]  /*4980*/  @!UP1 UTMALDG.3D [UR32], [UR14], desc[UR10] ;  /* 0x00000a200e0095b4 */ /* 0x0003e20008011000 */
[----:B------:R1:W-:Y:S01]  /*4990*/  @!P4 SYNCS.ARRIVE.TRANS64.RED.A0TR RZ, [UR7+0x40], R0 ;  /* 0x00004000ffffc9a7 */ /* 0x0003e20008300407 */
[----:B------:R-:W-:Y:S01]  /*49a0*/  SYNCS.ARRIVE.TRANS64.RED.A1T0 RZ, [UR8], RZ ;  /* 0x000000ffffff79a7 */ /* 0x000fe20008100408 */
[----:B------:R-:W2:Y:S02]  /*49b0*/  SYNCS.PHASECHK.TRANS64.TRYWAIT P2, [UR7+0x68], R14 ;  /* 0x0000680eff0075a7 */ /* 0x000ea40008041107 */
[----:B-12---:R-:W-:Y:S05]  /*49c0*/  @!P2 BRA `(.L_x_93) ;  /* 0x00000050009ca947 */ /* 0x006fea0003800000 */
.L_x_184:
[----:B------:R-:W-:Y:S01]  /*49d0*/  @!P4 R2UR UR8, R2 ;  /* 0x000000000208c2ca */ /* 0x000fe200000e0000 */
[----:B------:R-:W-:Y:S01]  /*49e0*/  VOTEU.ALL UP1, P4 ;  /* 0x0000000000ff7886 */ /* 0x000fe20002020000 */
[----:B------:R-:W-:Y:S01]  /*49f0*/  @!P4 R2UR UR9, R8 ;  /* 0x000000000809c2ca */ /* 0x000fe200000e0000 */
[----:B-1----:R-:W-:Y:S01]  /*4a00*/  @!P4 IMAD.MOV.U32 R0, RZ, RZ, 0x2000 ;  /* 0x00002000ff00c424 */ /* 0x002fe200078e00ff */
[----:B------:R-:W-:Y:S01]  /*4a10*/  UMOV UR10, 0x0 ;  /* 0x00000000000a7882 */ /* 0x000fe20000000000 */
[----:B------:R-:W-:Y:S01]  /*4a20*/  UMOV UR11, 0x10000000 ;  /* 0x10000000000b7882 */ /* 0x000fe20000000000 */
[----:B------:R-:W-:Y:S02]  /*4a30*/  @!UP1 UIADD3 UR26, UPT, UPT, UR34, 0x20, URZ ;  /* 0x00000020221a9890 */ /* 0x000fe4000fffe0ff */
[----:B------:R-:W-:Y:S01]  /*4a40*/  @!UP1 UIADD3 UR24, UPT, UPT, UR7, 0x2200, URZ ;  /* 0x0000220007189890 */ /* 0x000fe2000fffe0ff */
[----:B------:R-:W-:Y:S01]  /*4a50*/  VOTEU.ALL UP1, P4 ;  /* 0x0000000000ff7886 */ /* 0x000fe20002020000 */
[----:B------:R-:W-:Y:S01]  /*4a60*/  UMOV UR27, UR35 ;  /* 0x00000023001b7c82 */ /* 0x000fe20008000000 */
[----:B------:R-:W-:Y:S02]  /*4a70*/  UMOV UR28, UR36 ;  /* 0x00000024001c7c82 */ /* 0x000fe40008000000 */
        /* <DEDUP_REMOVED lines=12> */
.L_x_186:
[----:B------:R-:W2:Y:S01]  /*4b40*/  LDC.64 R12, c[0x0][0xb18] ;  /* 0x0002c600ff0c7b82 */ /* 0x000ea20000000a00 */
[----:B------:R-:W-:Y:S01]  /*4b50*/  @!P4 R2UR UR8, R2 ;  /* 0x000000000208c2ca */ /* 0x000fe200000e0000 */
[----:B------:R-:W-:Y:S01]  /*4b60*/  VOTEU.ALL UP1, P4 ;  /* 0x0000000000ff7886 */ /* 0x000fe20002020000 */
[----:B------:R-:W-:Y:S01]  /*4b70*/  @!P4 R2UR UR9, R8 ;  /* 0x000000000809c2ca */ /* 0x000fe200000e0000 */
[----:B-1----:R-:W-:Y:S01]  /*4b80*/  @!P4 IMAD.MOV.U32 R0, RZ, RZ, 0x2000 ;  /* 0x00002000ff00c424 */ /* 0x002fe200078e00ff */
[----:B------:R-:W-:Y:S03]  /*4b90*/  UMOV UR10, 0x0 ;  /* 0x00000000000a7882 */ /* 0x000fe60000000000 */
[----:B------:R-:W1:Y:S01]  /*4ba0*/  @!P1 LDC R2, c[0x0][0xb0c] ;  /* 0x0002c300ff029b82 */ /* 0x000e620000000800 */
[----:B------:R-:W-:Y:S01]  /*4bb0*/  @!UP1 UIADD3 UR18, UPT, UPT, UR34, 0x40, URZ ;  /* 0x0000004022129890 */ /* 0x000fe2000fffe0ff */
[----:B------:R-:W-:Y:S01]  /*4bc0*/  @P3 SHF.R.U32.HI R26, RZ, 0x10, R21 ;  /* 0x00000010ff1a3819 */ /* 0x000fe20000011615 */
[----:B------:R-:W-:Y:S01]  /*4bd0*/  @!UP1 UIADD3 UR16, UPT, UPT, UR7, 0x4200, URZ ;  /* 0x0000420007109890 */ /* 0x000fe2000fffe0ff */
[----:B------:R-:W-:Y:S01]  /*4be0*/  VIADD R28, R28, 0x1 ;  /* 0x000000011c1c7836 */ /* 0x000fe20000000000 */
[----:B------:R-:W-:Y:S01]  /*4bf0*/  VOTEU.ALL UP1, P4 ;  /* 0x0000000000ff7886 */ /* 0x000fe20002020000 */
[----:B------:R-:W-:Y:S01]  /*4c00*/  UMOV UR11, 0x10000000 ;  /* 0x10000000000b7882 */ /* 0x000fe20000000000 */
[----:B------:R-:W-:Y:S01]  /*4c10*/  UMOV UR19, UR35 ;  /* 0x0000002300137c82 */ /* 0x000fe20008000000 */
[----:B------:R-:W-:Y:S01]  /*4c20*/  IMAD.U32 R9, RZ, RZ, UR8 ;  /* 0x00000008ff097e24 */ /* 0x000fe2000f8e00ff */
[----:B------:R-:W-:Y:S01]  /*4c30*/  UMOV UR20, UR36 ;  /* 0x0000002400147c82 */ /* 0x000fe20008000000 */
[----:B------:R-:W-:Y:S01]  /*4c40*/  IMAD.U32 R8, RZ, RZ, UR9 ;  /* 0x00000009ff087e24 */ /* 0x000fe2000f8e00ff */
[----:B------:R-:W-:Y:S02]  /*4c50*/  UPRMT UR8, UR37, 0x654, UR17 ;  /* 0x0000065425087896 */ /* 0x000fe40008000011 */
[----:B------:R-:W-:Y:S02]  /*4c60*/  @!P4 R2UR UR15, R9 ;  /* 0x00000000090fc2ca */ /* 0x000fe400000e0000 */
[----:B------:R-:W-:Y:S02]  /*4c70*/  @!P4 R2UR UR14, R8 ;  /* 0x00000000080ec2ca */ /* 0x000fe400000e0000 */
[----:B------:R-:W4:Y:S11]  /*4c80*/  LDC.64 R8, c[0x0][0xb10] ;  /* 0x0002c400ff087b82 */ /* 0x000f360000000a00 */
[----:B------:R1:W-:Y:S01]  /*4c90*/  @!UP1 UTMALDG.3D [UR16], [UR14], desc[UR10] ;  /* 0x00000a100e0095b4 */ /* 0x0003e20008011000 */
[----:B------:R5:W-:Y:S01]  /*4ca0*/  @!P4 SYNCS.ARRIVE.TRANS64.RED.A0TR RZ, [UR7+0x50], R0 ;  /* 0x00005000ffffc9a7 */ /* 0x000be20008300407 */
[C---:B----4-:R-:W-:Y:S01]  /*4cb0*/  @!P1 IMAD.HI.U32 R8, R11.reuse, R8, RZ ;  /* 0x000000080b089227 */ /* 0x050fe200078e00ff */
[----:B--2---:R-:W-:Y:S02]  /*4cc0*/  @!P1 ISETP.NE.AND P0, PT, R12, 0x1, PT ;  /* 0x000000010c00980c */ /* 0x004fe40003f05270 */
[----:B-1----:R-:W-:Y:S01]  /*4cd0*/  @!P1 ISETP.NE.AND P2, PT, R2, 0x1, PT ;  /* 0x000000010200980c */ /* 0x002fe20003f45270 */
[----:B------:R-:W-:Y:S01]  /*4ce0*/  SYNCS.ARRIVE.TRANS64.RED.A1T0 RZ, [UR8], RZ ;  /* 0x000000ffffff79a7 */ /* 0x000fe20008100408 */
[C---:B------:R-:W-:Y:S01]  /*4cf0*/  @!P1 IMAD.HI.U32 R13, R10.reuse, R13, RZ ;  /* 0x0000000d0a0d9227 */ /* 0x040fe200078e00ff */
[----:B------:R-:W-:Y:S04]  /*4d00*/  @!P1 SHF.R.U32.HI R8, RZ, R9, R8 ;  /* 0x00000009ff089219 */ /* 0x000fe80000011608 */
[----:B------:R-:W-:Y:S01]  /*4d10*/  @!P1 SEL R8, R11, R8, !P2 ;  /* 0x000000080b089207 */ /* 0x000fe20005000000 */
[----:B------:R-:W1:Y:S01]  /*4d20*/  SYNCS.PHASECHK.TRANS64.TRYWAIT P5, [UR7+0x78], R14 ;  /* 0x0000780eff0075a7 */ /* 0x000e6200080a1107 */
[----:B-----5:R-:W2:Y:S02]  /*4d30*/  @!P1 LDC R0, c[0x0][0xb20] ;  /* 0x0002c800ff009b82 */ /* 0x020ea40000000800 */
[----:B--2---:R-:W-:Y:S04]  /*4d40*/  @!P1 SHF.R.U32.HI R0, RZ, R0, R13 ;  /* 0x00000000ff009219 */ /* 0x004fe8000001160d */
[----:B------:R-:W-:Y:S05]  /*4d50*/  @!P1 SEL R9, R10, R0, !P0 ;  /* 0x000000000a099207 */ /* 0x000fea0004000000 */
[----:B------:R-:W-:Y:S02]  /*4d60*/  @!P1 IMAD.IADD R0, R9, 0x1, -R8 ;  /* 0x0000000109009824 */ /* 0x000fe400078e0a08 */
[----:B------:R-:W-:Y:S02]  /*4d70*/  @!P1 IMAD.IADD R8, R8, 0x1, -R9 ;  /* 0x0000000108089824 */ /* 0x000fe400078e0a09 */
[----:B------:R-:W-:Y:S02]  /*4d80*/  @!P1 IMAD R11, R0, R2, R11 ;  /* 0x00000002000b9224 */ /* 0x000fe400078e020b */
[----:B------:R-:W-:Y:S01]  /*4d90*/  @!P1 IMAD R10, R8, R12, R10 ;  /* 0x0000000c080a9224 */ /* 0x000fe200078e020a */
[----:B-1----:R-:W-:Y:S06]  /*4da0*/  @!P5 BRA `(.L_x_95) ;  /* 0x0000004c00d4d947 */ /* 0x002fec0003800000 */
.L_x_188:
[----:B------:R-:W-:Y:S01]  /*4db0*/  @!P4 IADD3 R2, P0, PT, R30, 0x580, RZ ;  /* 0x000005801e02c810 */ /* 0x000fe20007f1e0ff */
[----:B------:R-:W-:Y:S01]  /*4dc0*/  VOTEU.ALL UP1, P4 ;  /* 0x0000000000ff7886 */ /* 0x000fe20002020000 */
[----:B------:R-:W-:Y:S01]  /*4dd0*/  UMOV UR18, 0x0 ;  /* 0x0000000000127882 */ /* 0x000fe20000000000 */
[----:B------:R-:W-:Y:S01]  /*4de0*/  UMOV UR19, 0x10000000 ;  /* 0x1000000000137882 */ /* 0x000fe20000000000 */
[----:B------:R-:W-:Y:S01]  /*4df0*/  @!P4 R2UR UR9, R2 ;  /* 0x000000000209c2ca */ /* 0x000fe200000e0000 */
[----:B-1----:R-:W-:Y:S01]  /*4e00*/  @!P4 IMAD.X R0, RZ, RZ, R31, P0 ;  /* 0x000000ffff00c224 */ /* 0x002fe200000e061f */
[----:B------:R-:W-:Y:S01]  /*4e10*/  @!UP1 UIADD3 UR10, UPT, UPT, UR34, 0x60, URZ ;  /* 0x00000060220a9890 */ /* 0x000fe2000fffe0ff */
[----:B------:R-:W-:Y:S01]  /*4e20*/  ISETP.NE.AND P0, PT, R28, 0x2, PT ;  /* 0x000000021c00780c */ /* 0x000fe20003f05270 */
[----:B------:R-:W-:Y:S01]  /*4e30*/  UMOV UR11, UR35 ;  /* 0x00000023000b7c82 */ /* 0x000fe20008000000 */
[----:B------:R-:W-:Y:S01]  /*4e40*/  UMOV UR12, UR36 ;  /* 0x00000024000c7c82 */ /* 0x000fe20008000000 */
[----:B------:R-:W-:Y:S01]  /*4e50*/  @!P4 R2UR UR8, R0 ;  /* 0x000000000008c2ca */ /* 0x000fe200000e0000 */
[----:B------:R-:W-:Y:S01]  /*4e60*/  IMAD.IADD R15, R10, 0x1, R90 ;  /* 0x000000010a0f7824 */ /* 0x000fe200078e025a */
[----:B------:R-:W-:Y:S01]  /*4e70*/  @P3 R2UR UR36, R26 ;  /* 0x000000001a2432ca */ /* 0x000fe200000e0000 */
[----:B------:R-:W-:Y:S01]  /*4e80*/  IMAD.IADD R14, R11, 0x1, R91 ;  /* 0x000000010b0e7824 */ /* 0x000fe200078e025b */
[----:B------:R-:W-:Y:S02]  /*4e90*/  SEL R0, RZ, 0x1, P0 ;  /* 0x00000001ff007807 */ /* 0x000fe40000000000 */
[----:B------:R-:W-:Y:S01]  /*4ea0*/  LOP3.LUT R29, R29, 0x1, RZ, 0x3c, !PT ;  /* 0x000000011d1d7812 */ /* 0x000fe200078e3cff */
[----:B------:R-:W-:Y:S01]  /*4eb0*/  IMAD.U32 R8, RZ, RZ, UR9 ;  /* 0x00000009ff087e24 */ /* 0x000fe2000f8e00ff */
[----:B------:R-:W-:Y:S01]  /*4ec0*/  @!UP1 UIADD3 UR9, UPT, UPT, UR7, 0x58, URZ ;  /* 0x0000005807099890 */ /* 0x000fe2000fffe0ff */
[----:B------:R-:W-:Y:S02]  /*4ed0*/  LOP3.LUT R27, R27, R0, RZ, 0x3c, !PT ;  /* 0x000000001b1b7212 */ /* 0x000fe400078e3cff */
[----:B------:R-:W-:Y:S02]  /*4ee0*/  SEL R28, R28, RZ, P0 ;  /* 0x000000ff1c1c7207 */ /* 0x000fe40000000000 */
[----:B------:R-:W-:Y:S01]  /*4ef0*/  IMAD.U32 R9, RZ, RZ, UR8 ;  /* 0x00000008ff097e24 */ /* 0x000fe2000f8e00ff */
[----:B------:R-:W-:Y:S01]  /*4f00*/  @!P4 R2UR UR14, R8 ;  /* 0x00000000080ec2ca */ /* 0x000fe200000e0000 */
[----:B------:R-:W-:Y:S01]  /*4f10*/  @!UP1 UIADD3 UR8, UPT, UPT, UR7, 0x6200, URZ ;  /* 0x0000620007089890 */ /* 0x000fe2000fffe0ff */
[----:B------:R-:W-:Y:S02]  /*4f20*/  VOTEU.ALL UP1, P4 ;  /* 0x0000000000ff7886 */ /* 0x000fe40002020000 */
[----:B------:R-:W-:Y:S11]  /*4f30*/  @!P4 R2UR UR15, R9 ;  /* 0x00000000090fc2ca */ /* 0x000ff600000e0000 */
[----:B------:R-:W-:Y:S02]  /*4f40*/  @!UPT UIADD3 URZ, UPT, UPT, URZ, URZ, URZ ;  /* 0x000000fffffff290 */ /* 0x000fe4000fffe0ff */
[----:B------:R2:W-:Y:S01]  /*4f50*/  @!UP1 UTMALDG.3D [UR8], [UR14], desc[UR18] ;  /* 0x000012080e0095b4 */ /* 0x0005e20008011000 */
[----:B------:R2:W-:Y:S01]  /*4f60*/  @!P4 SYNCS.ARRIVE.TRANS64.RED.A0TR RZ, [UR7+0x58], R25 ;  /* 0x00005819ffffc9a7 */ /* 0x0005e20008300407 */
[----:B------:R-:W-:Y:S01]  /*4f70*/  UPLOP3.LUT UP1, UPT, UPT, UPT, UPT, 0x80, 0x8 ;  /* 0x000000000008789c */ /* 0x000fe20003f2f070 */
[----:B------:R-:W-:Y:S01]  /*4f80*/  SYNCS.ARRIVE.TRANS64.RED.A1T0 RZ, [UR13], RZ ;  /* 0x000000ffffff79a7 */ /* 0x000fe2000810040d */
[----:B------:R-:W-:Y:S09]  /*4f90*/  @P3 BRA `(.L_x_96) ;  /* 0xfffffff000a03947 */ /* 0x000ff2000383ffff */
[----:B------:R-:W-:-:S04]  /*4fa0*/  SHF.L.U32 R2, R29, 0x1f, RZ ;  /* 0x0000001f1d027819 */ /* 0x000fc800000006ff */
[----:B------:R-:W1:Y:S02]  /*4fb0*/  SYNCS.PHASECHK.TRANS64.TRYWAIT P0, [UR7+0x60], R2 ;  /* 0x00006002ff0075a7 */ /* 0x000e640008001107 */
[----:B-1----:R-:W-:Y:S05]  /*4fc0*/  @!P0 BRA `(.L_x_97) ;  /* 0x0000004c00648947 */ /* 0x002fea0003800000 */
.L_x_190:
[----:B------:R-:W4:Y:S02]  /*4fd0*/  SYNCS.PHASECHK.TRANS64.TRYWAIT P0, [UR7+0x68], R2 ;  /* 0x00006802ff0075a7 */ /* 0x000f240008001107 */
[----:B----4-:R-:W-:Y:S05]  /*4fe0*/  @!P0 BRA `(.L_x_98) ;  /* 0x0000004c00748947 */ /* 0x010fea0003800000 */
.L_x_192:
[----:B------:R-:W4:Y:S02]  /*4ff0*/  SYNCS.PHASECHK.TRANS64.TRYWAIT P0, [UR7+0x70], R2 ;  /* 0x00007002ff0075a7 */ /* 0x000f240008001107 */
[----:B----4-:R-:W-:Y:S05]  /*5000*/  @!P0 BRA `(.L_x_99) ;  /* 0x0000004c00848947 */ /* 0x010fea0003800000 */
.L_x_194:
[----:B-1----:R-:W-:-:S07]  /*5010*/  MOV R0, UR7 ;  /* 0x0000000700007c02 */ /* 0x002fce0008000f00 */
.L_x_100:
[----:B-1----:R-:W-:-:S04]  /*5020*/  SHF.L.U32 R2, R29, 0x1f, RZ ;  /* 0x0000001f1d027819 */ /* 0x002fc800000006ff */
[----:B------:R1:W4:Y:S03]  /*5030*/  SYNCS.PHASECHK.TRANS64.TRYWAIT P0, [R0+URZ+0x78], R2 ;  /* 0x00007802000075a7 */ /* 0x00032600080011ff */
[----:B----4-:R-:W-:Y:S05]  /*5040*/  @!P0 NANOSLEEP.SYNCS 0x989680 ;  /* 0x009896800000895d */ /* 0x010fea0003900000 */
[----:B------:R-:W4:Y:S02]  /*5050*/  @!P0 SYNCS.PHASECHK.TRANS64 P0, [R0+URZ+0x78], R2 ;  /* 0x00007802000085a7 */ /* 0x000f2400080010ff */
[----:B--2-4-:R-:W-:Y:S05]  /*5060*/  @P0 EXIT ;  /* 0x000000000000094d */ /* 0x014fea0003800000 */
[----:B------:R-:W-:Y:S05]  /*5070*/  BRA `(.L_x_100) ;  /* 0xfffffffc00e87947 */ /* 0x000fea000383ffff */
.L_x_85:
[----:B------:R-:W-:-:S06]  /*5080*/  UISETP.GE.AND UP1, UPT, UR10, 0x4, UPT ;  /* 0x000000040a00788c */ /* 0x000fcc000bf26270 */
[----:B------:R-:W-:-:S13]  /*5090*/  PLOP3.LUT P0, PT, PT, PT, UP1, 0x80, 0x8 ;  /* 0x000000000008781c */ /* 0x000fda0003f0f018 */
[----:B------:R-:W-:Y:S05]  /*50a0*/  @!P0 EXIT ;  /* 0x000000000000894d */ /* 0x000fea0003800000 */
[----:B------:R-:W-:Y:S01]  /*50b0*/  BAR.SYNC.DEFER_BLOCKING 0x6, 0xa0 ;  /* 0x0182800000007b1d */ /* 0x000fe20000010000 */
[C---:B------:R-:W-:Y:S01]  /*50c0*/  IMAD.SHL.U32 R2, R105.reuse, 0x20, RZ ;  /* 0x0000002069027824 */ /* 0x040fe200078e00ff */
[C---:B------:R-:W-:Y:S01]  /*50d0*/  SHF.L.U32 R46, R105.reuse, 0x10, RZ ;  /* 0x00000010692e7819 */ /* 0x040fe200000006ff */
[C---:B------:R-:W-:Y:S01]  /*50e0*/  IMAD.SHL.U32 R104, R105.reuse, 0x4, RZ ;  /* 0x0000000469687824 */ /* 0x040fe200078e00ff */
[C---:B------:R-:W-:Y:S01]  /*50f0*/  LOP3.LUT R106, R105.reuse, 0x60, RZ, 0xc0, !PT ;  /* 0x00000060696a7812 */ /* 0x040fe200078ec0ff */
[----:B------:R-:W-:Y:S01]  /*5100*/  HFMA2 R101, -RZ, RZ, 0, 5.9604644775390625e-08 ;  /* 0x00000001ff657431 */ /* 0x000fe200000001ff */
[----:B------:R-:W-:Y:S02]  /*5110*/  UMOV UR48, 0x400 ;  /* 0x0000040000307882 */ /* 0x000fe40000000000 */
[----:B------:R-:W1:Y:S01]  /*5120*/  LDC R95, c[0x0][0x370] ;  /* 0x0000dc00ff5f7b82 */ /* 0x000e620000000800 */
[----:B------:R-:W-:Y:S01]  /*5130*/  ULEA UR48, UR37, UR48, 0x18 ;  /* 0x0000003025307291 */ /* 0x000fe2000f8ec0ff */
[----:B------:R-:W-:Y:S01]  /*5140*/  LOP3.LUT R3, R2, 0xc0, RZ, 0xc0, !PT ;  /* 0x000000c002037812 */ /* 0x000fe200078ec0ff */
[----:B------:R-:W-:Y:S01]  /*5150*/  HFMA2 R99, -RZ, RZ, 0, 0 ;  /* 0x00000000ff637431 */ /* 0x000fe200000001ff */
[----:B------:R-:W-:Y:S01]  /*5160*/  LOP3.LUT R103, R105, 0x2, RZ, 0xc0, !PT ;  /* 0x0000000269677812 */ /* 0x000fe200078ec0ff */
[----:B------:R-:W-:Y:S01]  /*5170*/  UIADD3 UR4, UPT, UPT, UR48, 0x200, URZ ;  /* 0x0000020030047890 */ /* 0x000fe2000fffe0ff */
[----:B------:R-:W-:Y:S01]  /*5180*/  LOP3.LUT R104, R3, 0x18, R104, 0xf8, !PT ;  /* 0x0000001803687812 */ /* 0x000fe200078ef868 */
[----:B------:R-:W-:Y:S01]  /*5190*/  IMAD.MOV.U32 R45, RZ, RZ, RZ ;  /* 0x000000ffff2d7224 */ /* 0x000fe200078e00ff */
[----:B------:R-:W2:Y:S01]  /*51a0*/  LDC R42, c[0x0][0xb0c] ;  /* 0x0002c300ff2a7b82 */ /* 0x000ea20000000800 */
[----:B------:R-:W-:Y:S01]  /*51b0*/  LOP3.LUT R46, R46, 0x600000, RZ, 0xc0, !PT ;  /* 0x006000002e2e7812 */ /* 0x000fe200078ec0ff */
[----:B------:R-:W-:Y:S01]  /*51c0*/  IMAD.MOV.U32 R109, RZ, RZ, RZ ;  /* 0x000000ffff6d7224 */ /* 0x000fe200078e00ff */
[----:B------:R-:W-:Y:S01]  /*51d0*/  LOP3.LUT R104, R104, 0xf20, R2, 0xf8, !PT ;  /* 0x00000f2068687812 */ /* 0x000fe200078ef802 */
[----:B------:R-:W-:Y:S01]  /*51e0*/  IMAD.U32 R97, RZ, RZ, UR4 ;  /* 0x00000004ff617e24 */ /* 0x000fe2000f8e00ff */
[----:B------:R-:W-:Y:S01]  /*51f0*/  LOP3.LUT R105, R105, 0x4, RZ, 0xc0, !PT ;  /* 0x0000000469697812 */ /* 0x000fe200078ec0ff */
[----:B------:R-:W3:Y:S01]  /*5200*/  LDCU.64 UR52, c[0x0][0x348] ;  /* 0x00006900ff3477ac */ /* 0x000ee20008000a00 */
[----:B------:R-:W-:Y:S01]  /*5210*/  MOV R100, RZ ;  /* 0x000000ff00647202 */ /* 0x000fe20000000f00 */
[----:B------:R-:W4:Y:S01]  /*5220*/  LDC R93, c[0x0][0xb20] ;  /* 0x0002c800ff5d7b82 */ /* 0x000f220000000800 */
[----:B------:R-:W3:Y:S01]  /*5230*/  LDS R0, [UR48+0x140] ;  /* 0x00014030ff007984 */ /* 0x000ee20008000800 */
[----:B------:R-:W-:Y:S01]  /*5240*/  IMAD R104, R104, 0x2, R97 ;  /* 0x0000000268687824 */ /* 0x000fe200078e0261 */
[----:B------:R-:W1:Y:S03]  /*5250*/  LDCU.64 UR38, c[0x0][0x888] ;  /* 0x00011100ff2677ac */ /* 0x000e660008000a00 */
[--C-:B------:R-:W-:Y:S01]  /*5260*/  IMAD R103, R103, -0x10, R104.reuse ;  /* 0xfffffff067677824 */ /* 0x100fe200078e0268 */
[----:B------:R-:W1:Y:S01]  /*5270*/  LDCU.64 UR44, c[0x0][0x890] ;  /* 0x00011200ff2c77ac */ /* 0x000e620008000a00 */
[----:B------:R-:W1:Y:S01]  /*5280*/  LDC R41, c[0x0][0xb30] ;  /* 0x0002cc00ff297b82 */ /* 0x000e620000000800 */
[----:B------:R-:W-:Y:S01]  /*5290*/  IMAD R102, R105, -0x10, R104 ;  /* 0xfffffff069667824 */ /* 0x000fe200078e0268 */
[----:B------:R-:W-:Y:S01]  /*52a0*/  UMOV UR49, URZ ;  /* 0x000000ff00317c82 */ /* 0x000fe20008000000 */
[----:B------:R-:W-:-:S05]  /*52b0*/  UMOV UR51, URZ ;  /* 0x000000ff00337c82 */ /* 0x000fca0008000000 */
[----:B------:R-:W1:Y:S08]  /*52c0*/  LDC.64 R88, c[0x0][0xb10] ;  /* 0x0002c400ff587b82 */ /* 0x000e700000000a00 */
[----:B------:R-:W1:Y:S08]  /*52d0*/  LDC.64 R38, c[0x0][0xb18] ;  /* 0x0002c600ff267b82 */ /* 0x000e700000000a00 */
[----:B------:R-:W1:Y:S08]  /*52e0*/  LDC.64 R36, c[0x0][0xb28] ;  /* 0x0002ca00ff247b82 */ /* 0x000e700000000a00 */
[----:B------:R-:W1:Y:S01]  /*52f0*/  LDC.64 R86, c[0x0][0x8b0] ;  /* 0x00022c00ff567b82 */ /* 0x000e620000000a00 */
[----:B---3--:R-:W-:-:S07]  /*5300*/  IMAD.IADD R46, R0, 0x1, R46 ;  /* 0x00000001002e7824 */ /* 0x008fce00078e022e */
[----:B------:R-:W3:Y:S08]  /*5310*/  LDC.64 R84, c[0x0][0x8a8] ;  /* 0x00022a00ff547b82 */ /* 0x000ef00000000a00 */
[----:B--2-4-:R-:W1:Y:S02]  /*5320*/  LDC R94, c[0x0][0x374] ;  /* 0x0000dd00ff5e7b82 */ /* 0x014e640000000800 */
.L_x_144:
[----:B------:R-:W-:Y:S02]  /*5330*/  LEA R0, R109, UR48, 0x3 ;  /* 0x000000306d007c11 */ /* 0x000fe4000f8e18ff */
[----:B------:R-:W-:Y:S02]  /*5340*/  SHF.L.U32 R2, R99, 0x1f, RZ ;  /* 0x0000001f63027819 */ /* 0x000fe400000006ff */
[----:B-1----:R-:W-:Y:S02]  /*5350*/  LEA R16, R109, UR48, 0x4 ;  /* 0x000000306d107c11 */ /* 0x002fe4000f8e20ff */
[----:B------:R-:W2:Y:S02]  /*5360*/  SYNCS.PHASECHK.TRANS64.TRYWAIT P0, [R0+URZ+0x90], R2 ;  /* 0x00009002000075a7 */ /* 0x000ea400080011ff */
[----:B--23--:R-:W-:Y:S05]  /*5370*/  @!P0 BRA `(.L_x_101) ;  /* 0x0000004800c08947 */ /* 0x00cfea0003800000 */
.L_x_195:
[----:B------:R-:W4:Y:S01]  /*5380*/  LDC.64 R10, c[0x0][0xb10] ;  /* 0x0002c400ff0a7b82 */ /* 0x000f220000000a00 */
[----:B------:R-:W3:Y:S01]  /*5390*/  LDS.128 R16, [R16+0x120] ;  /* 0x0001200010107984 */ /* 0x000ee20000000c00 */
[----:B-1----:R-:W-:Y:S01]  /*53a0*/  ISETP.NE.AND P1, PT, R41, 0x1, PT ;  /* 0x000000012900780c */ /* 0x002fe20003f25270 */
[----:B--2---:R-:W-:Y:S01]  /*53b0*/  VIADD R0, R0, 0xa0 ;  /* 0x000000a000007836 */ /* 0x004fe20000000000 */
[----:B------:R-:W-:Y:S04]  /*53c0*/  ISETP.GE.AND P0, PT, R40, 0x1, PT ;  /* 0x000000012800780c */ /* 0x000fe80003f06270 */
[----:B------:R-:W1:Y:S01]  /*53d0*/  LDC.64 R8, c[0x0][0xb18] ;  /* 0x0002c600ff087b82 */ /* 0x000e620000000a00 */
[----:B------:R-:W-:Y:S01]  /*53e0*/  PRMT R0, RZ, 0x654, R0 ;  /* 0x00000654ff007816 */ /* 0x000fe20000000000 */
[----:B------:R-:W-:Y:S01]  /*53f0*/  @!PT LDS RZ, [RZ] ;  /* 0x00000000fffff984 */ /* 0x000fe20000000800 */
[----:B------:R-:W-:Y:S01]  /*5400*/  @!PT LDS RZ, [RZ] ;  /* 0x00000000fffff984 */ /* 0x000fe20000000800 */
[----:B------:R-:W-:Y:S01]  /*5410*/  @!PT LDS RZ, [RZ] ;  /* 0x00000000fffff984 */ /* 0x000fe20000000800 */
[----:B------:R-:W-:Y:S01]  /*5420*/  @!PT LDS RZ, [RZ] ;  /* 0x00000000fffff984 */ /* 0x000fe20000000800 */
[----:B------:R2:W-:Y:S06]  /*5430*/  MEMBAR.ALL.CTA ;  /* 0x0000000000007992 */ /* 0x0005ec0000008000 */
[----:B--2---:R-:W2:Y:S01]  /*5440*/  FENCE.VIEW.ASYNC.S ;  /* 0x00000000000073c6 */ /* 0x004ea20000000000 */
[----:B------:R-:W1:Y:S08]  /*5450*/  @!P1 LDC R12, c[0x0][0xb20] ;  /* 0x0002c800ff0c9b82 */ /* 0x000e700000000800 */
[----:B------:R-:W1:Y:S01]  /*5460*/  @!P1 LDC R7, c[0x0][0xb0c] ;  /* 0x0002c300ff079b82 */ /* 0x000e620000000800 */
[----:B--2---:R2:W-:Y:S01]  /*5470*/  SYNCS.ARRIVE.TRANS64.RED.A1T0 RZ, [R0+URZ], RZ ;  /* 0x000000ff00ff79a7 */ /* 0x0045e200081004ff */
[----:B---3--:R-:W-:Y:S04]  /*5480*/  LOP3.LUT P4, RZ, R18, 0x1, RZ, 0xc0, !PT ;  /* 0x0000000112ff7812 */ /* 0x008fe8000788c0ff */
[----:B------:R-:W-:Y:S09]  /*5490*/  P2R R107, PR, RZ, 0x10 ;  /* 0x00000010ff6b7803 */ /* 0x000ff20000000000 */
[----:B------:R-:W-:Y:S02]  /*54a0*/  @P4 MOV R44, R16 ;  /* 0x00000010002c4202 */ /* 0x000fe40000000f00 */
[----:B------:R-:W-:Y:S01]  /*54b0*/  @P4 LOP3.LUT R43, R17, 0xffff, RZ, 0xc0, !PT ;  /* 0x0000ffff112b4812 */ /* 0x000fe200078ec0ff */
[----:B--2-4-:R-:W-:Y:S06]  /*54c0*/  @!P0 BRA `(.L_x_102) ;  /* 0x0000000000a48947 */ /* 0x014fec0003800000 */
[----:B------:R-:W-:Y:S01]  /*54d0*/  IMAD.HI.U32 R0, R94, R39, RZ ;  /* 0x000000275e007227 */ /* 0x000fe200078e00ff */
[----:B------:R-:W-:Y:S02]  /*54e0*/  ISETP.NE.AND P0, PT, R38, 0x1, PT ;  /* 0x000000012600780c */ /* 0x000fe40003f05270 */
[----:B------:R-:W-:Y:S01]  /*54f0*/  ISETP.NE.AND P2, PT, R40, 0x1, PT ;  /* 0x000000012800780c */ /* 0x000fe20003f45270 */
[----:B------:R-:W-:Y:S01]  /*5500*/  IMAD.HI.U32 R4, R95, R88, RZ ;  /* 0x000000585f047227 */ /* 0x000fe200078e00ff */
[----:B------:R-:W-:Y:S02]  /*5510*/  SHF.R.U32.HI R0, RZ, R93, R0 ;  /* 0x0000005dff007219 */ /* 0x000fe40000011600 */
[----:B------:R-:W-:Y:S01]  /*5520*/  ISETP.NE.AND P3, PT, R42, 0x1, PT ;  /* 0x000000012a00780c */ /* 0x000fe20003f65270 */
[----:B------:R-:W-:Y:S01]  /*5530*/  IMAD.HI.U32 R6, R43, R39, RZ ;  /* 0x000000272b067227 */ /* 0x000fe200078e00ff */
[-C--:B------:R-:W-:Y:S02]  /*5540*/  SHF.R.U32.HI R4, RZ, R89.reuse, R4 ;  /* 0x00000059ff047219 */ /* 0x080fe40000011604 */
[----:B------:R-:W-:Y:S01]  /*5550*/  SEL R0, R94, R0, !P0 ;  /* 0x000000005e007207 */ /* 0x000fe20004000000 */
[----:B------:R-:W-:Y:S01]  /*5560*/  IMAD.HI.U32 R5, R44, R88, RZ ;  /* 0x000000582c057227 */ /* 0x000fe200078e00ff */
[----:B------:R-:W-:Y:S03]  /*5570*/  SEL R4, R95, R4, !P3 ;  /* 0x000000045f047207 */ /* 0x000fe60005800000 */
[-C--:B------:R-:W-:Y:S01]  /*5580*/  IMAD.HI.U32 R3, R0, R36.reuse, RZ ;  /* 0x0000002400037227 */ /* 0x080fe200078e00ff */
[----:B------:R-:W-:Y:S03]  /*5590*/  SHF.R.U32.HI R5, RZ, R89, R5 ;  /* 0x00000059ff057219 */ /* 0x000fe60000011605 */
[----:B------:R-:W-:Y:S01]  /*55a0*/  IMAD.HI.U32 R2, R4, R36, RZ ;  /* 0x0000002404027227 */ /* 0x000fe200078e00ff */
[----:B------:R-:W-:Y:S02]  /*55b0*/  @P2 SHF.R.U32.HI R0, RZ, R37, R3 ;  /* 0x00000025ff002219 */ /* 0x000fe40000011603 */
[----:B------:R-:W-:Y:S02]  /*55c0*/  SHF.R.U32.HI R3, RZ, R93, R6 ;  /* 0x0000005dff037219 */ /* 0x000fe40000011606 */
[----:B------:R-:W-:Y:S01]  /*55d0*/  @P2 SHF.R.U32.HI R4, RZ, R37, R2 ;  /* 0x00000025ff042219 */ /* 0x000fe20000011602 */
[----:B------:R-:W-:Y:S01]  /*55e0*/  IMAD R0, R40, R0, RZ ;  /* 0x0000000028007224 */ /* 0x000fe200078e02ff */
[----:B------:R-:W-:Y:S02]  /*55f0*/  SEL R3, R43, R3, !P0 ;  /* 0x000000032b037207 */ /* 0x000fe40004000000 */
[----:B------:R-:W-:Y:S01]  /*5600*/  SEL R2, R44, R5, !P3 ;  /* 0x000000052c027207 */ /* 0x000fe20005800000 */
[----:B------:R-:W-:Y:S01]  /*5610*/  IMAD R5, R40, R4, RZ ;  /* 0x0000000428057224 */ /* 0x000fe200078e02ff */
[C---:B------:R-:W-:Y:S01]  /*5620*/  ISETP.GE.AND P0, PT, R3.reuse, R0, PT ;  /* 0x000000000300720c */ /* 0x040fe20003f06270 */
[C---:B------:R-:W-:Y:S03]  /*5630*/  IMAD.HI.U32 R0, R3.reuse, R36, RZ ;  /* 0x0000002403007227 */ /* 0x040fe600078e00ff */
[C---:B------:R-:W-:Y:S02]  /*5640*/  ISETP.GE.OR P0, PT, R2.reuse, R5, P0 ;  /* 0x000000050200720c */ /* 0x040fe40000706670 */
[----:B------:R-:W-:Y:S04]  /*5650*/  SHF.R.U32.HI R0, RZ, R37, R0 ;  /* 0x00000025ff007219 */ /* 0x000fe80000011600 */
[C---:B------:R-:W-:Y:S05]  /*5660*/  SEL R6, R3.reuse, R0, !P2 ;  /* 0x0000000003067207 */ /* 0x040fea0005000000 */
        /* <DEDUP_REMOVED lines=14> */
[----:B------:R-:W-:Y:S07]  /*5750*/  IMAD R43, R3, R38, R43 ;  /* 0x00000026032b7224 */ /* 0x000fee00078e022b */
.L_x_102:
[----:B-1----:R-:W-:Y:S01]  /*5760*/  @!P1 ISETP.NE.AND P0, PT, R8, 0x1, PT ;  /* 0x000000010800980c */ /* 0x002fe20003f05270 */
[----:B------:R-:W-:Y:S01]  /*5770*/  @!P1 IMAD.HI.U32 R2, R43, R9, RZ ;  /* 0x000000092b029227 */ /* 0x000fe200078e00ff */
[----:B------:R-:W-:Y:S01]  /*5780*/  R2UR UR42, R14 ;  /* 0x000000000e2a72ca */ /* 0x000fe200000e0000 */
[----:B------:R-:W-:Y:S01]  /*5790*/  BSSY.RECONVERGENT B6, `(.L_x_103) ;  /* 0x0000031000067945 */ /* 0x000fe20003800200 */
[----:B------:R-:W-:Y:S01]  /*57a0*/  R2UR UR41, R15 ;  /* 0x000000000f2972ca */ /* 0x000fe200000e0000 */
[C---:B------:R-:W-:Y:S01]  /*57b0*/  @!P1 IMAD.HI.U32 R0, R44.reuse, R10, RZ ;  /* 0x0000000a2c009227 */ /* 0x040fe200078e00ff */
[----:B------:R-:W-:Y:S02]  /*57c0*/  @!P1 SHF.R.U32.HI R2, RZ, R12, R2 ;  /* 0x0000000cff029219 */ /* 0x000fe40000011602 */
[----:B------:R-:W-:Y:S01]  /*57d0*/  @!P1 ISETP.NE.AND P2, PT, R7, 0x1, PT ;  /* 0x000000010700980c */ /* 0x000fe20003f45270 */
[----:B------:R-:W-:Y:S01]  /*57e0*/  VIADD R109, R109, 0x1 ;  /* 0x000000016d6d7836 */ /* 0x000fe20000000000 */
[----:B------:R-:W-:Y:S02]  /*57f0*/  @!P1 SEL R2, R43, R2, !P0 ;  /* 0x000000022b029207 */ /* 0x000fe40004000000 */
[----:B------:R-:W-:Y:S02]  /*5800*/  @!P1 SHF.R.U32.HI R0, RZ, R11, R0 ;  /* 0x0000000bff009219 */ /* 0x000fe40000011600 */
[----:B------:R-:W-:Y:S01]  /*5810*/  LOP3.LUT P0, RZ, R97, 0x1b0, RZ, 0xc0, !PT ;  /* 0x000001b061ff7812 */ /* 0x000fe2000780c0ff */
[----:B------:R-:W-:Y:S01]  /*5820*/  USHF.L.U32 UR42, UR42, 0x7, URZ ;  /* 0x000000072a2a7899 */ /* 0x000fe200080006ff */
[----:B------:R-:W-:Y:S01]  /*5830*/  @!P1 SEL R3, R44, R0, !P2 ;  /* 0x000000002c039207 */ /* 0x000fe20005000000 */
[----:B------:R-:W-:Y:S01]  /*5840*/  USHF.L.U32 UR41, UR41, 0x7, URZ ;  /* 0x0000000729297899 */ /* 0x000fe200080006ff */
[----:B------:R-:W-:Y:S03]  /*5850*/  @P4 SHF.R.U32.HI R98, RZ, 0x10, R17 ;  /* 0x00000010ff624819 */ /* 0x000fe60000011611 */
[----:B------:R-:W-:Y:S02]  /*5860*/  @!P1 IMAD.IADD R0, R2, 0x1, -R3 ;  /* 0x0000000102009824 */ /* 0x000fe400078e0a03 */
[----:B------:R-:W-:Y:S02]  /*5870*/  @!P1 IMAD.IADD R2, R3, 0x1, -R2 ;  /* 0x0000000103029824 */ /* 0x000fe400078e0a02 */
[----:B------:R-:W-:Y:S02]  /*5880*/  @!P1 IMAD R44, R0, R7, R44 ;  /* 0x00000007002c9224 */ /* 0x000fe400078e022c */
[----:B------:R-:W-:Y:S01]  /*5890*/  @!P1 IMAD R43, R2, R8, R43 ;  /* 0x00000008022b9224 */ /* 0x000fe200078e022b */
[----:B------:R-:W-:Y:S06]  /*58a0*/  @!P0 BRA `(.L_x_104) ;  /* 0x00000000007c8947 */ /* 0x000fec0003800000 */
[----:B------:R-:W1:Y:S01]  /*58b0*/  LDCU.64 UR8, c[0x4][0x80] ;  /* 0x01001000ff0877ac */ /* 0x000e620008000a00 */
[----:B------:R-:W-:Y:S01]  /*58c0*/  MOV R2, 0x0 ;  /* 0x0000000000027802 */ /* 0x000fe20000000f00 */
[----:B------:R-:W-:Y:S02]  /*58d0*/  HFMA2 R12, -RZ, RZ, 0, 5.9604644775390625e-08 ;  /* 0x00000001ff0c7431 */ /* 0x000fe400000001ff */
[----:B------:R-:W-:Y:S01]  /*58e0*/  IMAD.MOV.U32 R8, RZ, RZ, 0x70 ;  /* 0x00000070ff087424 */ /* 0x000fe200078e00ff */
[----:B------:R2:W3:Y:S01]  /*58f0*/  LDC.64 R14, c[0x4][R2] ;  /* 0x01000000020e7b82 */ /* 0x0004e20000000a00 */
[----:B------:R-:W4:Y:S01]  /*5900*/  LDCU.64 UR6, c[0x4][0x88] ;  /* 0x01001100ff0677ac */ /* 0x000f220008000a00 */
[----:B------:R-:W-:Y:S01]  /*5910*/  IMAD.MOV.U32 R13, RZ, RZ, RZ ;  /* 0x000000ffff0d7224 */ /* 0x000fe200078e00ff */
[----:B------:R-:W2:Y:S01]  /*5920*/  LDCU.64 UR4, c[0x4][0x8] ;  /* 0x01000100ff0477ac */ /* 0x000ea20008000a00 */
[----:B-1----:R-:W-:Y:S01]  /*5930*/  MOV R5, UR9 ;  /* 0x0000000900057c02 */ /* 0x002fe20008000f00 */
[----:B------:R-:W-:Y:S01]  /*5940*/  IMAD.U32 R4, RZ, RZ, UR8 ;  /* 0x00000008ff047e24 */ /* 0x000fe2000f8e00ff */
[----:B----4-:R-:W-:Y:S01]  /*5950*/  MOV R7, UR7 ;  /* 0x0000000700077c02 */ /* 0x010fe20008000f00 */
[----:B------:R-:W-:Y:S01]  /*5960*/  IMAD.U32 R6, RZ, RZ, UR6 ;  /* 0x00000006ff067e24 */ /* 0x000fe2000f8e00ff */
[----:B--2---:R-:W-:Y:S01]  /*5970*/  MOV R11, UR5 ;  /* 0x00000005000b7c02 */ /* 0x004fe20008000f00 */
[----:B------:R-:W-:Y:S02]  /*5980*/  IMAD.U32 R10, RZ, RZ, UR4 ;  /* 0x00000004ff0a7e24 */ /* 0x000fe4000f8e00ff */
[----:B------:R-:W-:Y:S07]  /*5990*/  LEPC R20, `(.L_x_105) ;  /* 0x000000001014794e */ /* 0x000fee0000000000 */
[----:B---3-5:R-:W-:Y:S05]  /*59a0*/  CALL.ABS.NOINC R14 ;  /* 0x000000000e007343 */ /* 0x028fea0003c00000 */
.L_x_105:
[----:B------:R-:W1:Y:S01]  /*59b0*/  LDCU.64 UR8, c[0x4][0x80] ;  /* 0x01001000ff0877ac */ /* 0x000e620008000a00 */
[----:B------:R-:W2:Y:S01]  /*59c0*/  LDC.64 R2, c[0x4][R2] ;  /* 0x0100000002027b82 */ /* 0x000ea20000000a00 */
[----:B------:R-:W-:Y:S02]  /*59d0*/  HFMA2 R12, -RZ, RZ, 0, 5.9604644775390625e-08 ;  /* 0x00000001ff0c7431 */ /* 0x000fe400000001ff */
[----:B------:R-:W-:Y:S02]  /*59e0*/  IMAD.MOV.U32 R8, RZ, RZ, 0x70 ;  /* 0x00000070ff087424 */ /* 0x000fe400078e00ff */
[----:B------:R-:W-:Y:S01]  /*59f0*/  IMAD.MOV.U32 R13, RZ, RZ, RZ ;  /* 0x000000ffff0d7224 */ /* 0x000fe200078e00ff */
[----:B------:R-:W3:Y:S01]  /*5a00*/  LDCU.64 UR6, c[0x4][0x88] ;  /* 0x01001100ff0677ac */ /* 0x000ee20008000a00 */
[----:B------:R-:W4:Y:S01]  /*5a10*/  LDCU.64 UR4, c[0x4][0x8] ;  /* 0x01000100ff0477ac */ /* 0x000f220008000a00 */
[----:B-1----:R-:W-:Y:S02]  /*5a20*/  MOV R4, UR8 ;  /* 0x0000000800047c02 */ /* 0x002fe40008000f00 */
[----:B------:R-:W-:Y:S02]  /*5a30*/  MOV R5, UR9 ;  /* 0x0000000900057c02 */ /* 0x000fe40008000f00 */
[----:B---3--:R-:W-:Y:S01]  /*5a40*/  MOV R7, UR7 ;  /* 0x0000000700077c02 */ /* 0x008fe20008000f00 */
[----:B------:R-:W-:Y:S01]  /*5a50*/  IMAD.U32 R6, RZ, RZ, UR6 ;  /* 0x00000006ff067e24 */ /* 0x000fe2000f8e00ff */
[----:B----4-:R-:W-:Y:S01]  /*5a60*/  MOV R11, UR5 ;  /* 0x00000005000b7c02 */ /* 0x010fe20008000f00 */
[----:B------:R-:W-:Y:S02]  /*5a70*/  IMAD.U32 R10, RZ, RZ, UR4 ;  /* 0x00000004ff0a7e24 */ /* 0x000fe4000f8e00ff */
[----:B------:R-:W-:Y:S07]  /*5a80*/  LEPC R20, `(.L_x_104) ;  /* 0x000000001014794e */ /* 0x000fee0000000000 */
[----:B--2---:R-:W-:Y:S05]  /*5a90*/  CALL.ABS.NOINC R2 ;  /* 0x0000000002007343 */ /* 0x004fea0003c00000 */
.L_x_104:
[----:B------:R-:W-:Y:S05]  /*5aa0*/  BSYNC.RECONVERGENT B6 ;  /* 0x0000000000067941 */ /* 0x000fea0003800200 */
.L_x_103:
[----:B------:R-:W-:Y:S01]  /*5ab0*/  ISETP.NE.U32.AND P4, PT, R86, RZ, PT ;  /* 0x000000ff5600720c */ /* 0x000fe20003f85070 */
[----:B------:R-:W-:Y:S01]  /*5ac0*/  UISETP.NE.AND UP2, UPT, UR50, URZ, UPT ;  /* 0x000000ff3200728c */ /* 0x000fe2000bf45270 */
[----:B------:R-:W-:Y:S01]  /*5ad0*/  ISETP.NE.U32.AND P2, PT, RZ, UR38, PT ;  /* 0x00000026ff007c0c */ /* 0x000fe2000bf45070 */
[----:B------:R-:W-:Y:S01]  /*5ae0*/  UISETP.NE.U32.AND UP1, UPT, UR44, URZ, UPT ;  /* 0x000000ff2c00728c */ /* 0x000fe2000bf25070 */
[----:B------:R-:W-:Y:S01]  /*5af0*/  ISETP.NE.AND.EX P4, PT, R87, RZ, PT, P4 ;  /* 0x000000ff5700720c */ /* 0x000fe20003f85340 */
[----:B------:R-:W-:Y:S01]  /*5b00*/  UPLOP3.LUT UP0, UPT, UPT, UPT, UPT, 0x40, 0x4 ;  /* 0x000000000004789c */ /* 0x000fe20003f0e870 */
[----:B------:R-:W-:Y:S01]  /*5b10*/  ISETP.NE.AND.EX P2, PT, RZ, UR39, PT, P2 ;  /* 0x00000027ff007c0c */ /* 0x000fe2000bf45320 */
[----:B------:R-:W-:Y:S01]  /*5b20*/  UISETP.NE.AND.EX UP1, UPT, UR45, URZ, UPT, UP1 ;  /* 0x000000ff2d00728c */ /* 0x000fe2000bf25310 */
[----:B------:R-:W-:Y:S04]  /*5b30*/  PLOP3.LUT P1, PT, PT, PT, UP2, 0x80, 0x8 ;  /* 0x000000000008781c */ /* 0x000fe80003f2f028 */
[----:B------:R-:W-:Y:S06]  /*5b40*/  @UP2 UPLOP3.LUT UP0, UPT, UPT, UPT, UP1, 0x80, 0x8 ;  /* 0x000000000008289c */ /* 0x000fec0003f0f010 */
[----:B------:R-:W-:Y:S01]  /*5b50*/  PLOP3.LUT P0, PT, PT, PT, UP0, 0x80, 0x8 ;  /* 0x000000000008781c */ /* 0x000fe20003f0f008 */
[----:B------:R-:W-:Y:S01]  /*5b60*/  @!UPT UIADD3 URZ, UPT, UPT, URZ, URZ, URZ ;  /* 0x000000fffffff290 */ /* 0x000fe2000fffe0ff */
[----:B------:R-:W-:Y:S11]  /*5b70*/  BRA.U !UP1, `(.L_x_106) ;  /* 0x0000000109387547 */ /* 0x000ff6000b800000 */
[----:B------:R-:W-:Y:S01]  /*5b80*/  UISETP.NE.U32.AND UP0, UPT, UR38, URZ, UPT ;  /* 0x000000ff2600728c */ /* 0x000fe2000bf05070 */
[----:B------:R-:W-:Y:S02]  /*5b90*/  HFMA2 R0, -RZ, RZ, 0, 5.9604644775390625e-08 ;  /* 0x00000001ff007431 */ /* 0x000fe400000001ff */
[----:B------:R-:W-:Y:S01]  /*5ba0*/  IMAD.MOV.U32 R92, RZ, RZ, 0x1 ;  /* 0x00000001ff5c7424 */ /* 0x000fe200078e00ff */
[----:B------:R-:W-:Y:S06]  /*5bb0*/  UISETP.NE.AND.EX UP0, UPT, UR39, URZ, UPT, UP0 ;  /* 0x000000ff2700728c */ /* 0x000fec000bf05300 */
[----:B------:R-:W-:Y:S05]  /*5bc0*/  PLOP3.LUT P3, PT, PT, PT, UP0, 0x80, 0x8 ;  /* 0x000000000008781c */ /* 0x000fea0003f6f008 */
[----:B------:R-:W1:Y:S01]  /*5bd0*/  @UP0 LDCU.64 UR6, c[0x0][0x888] ;  /* 0x00011100ff0607ac */ /* 0x000e620008000a00 */
[----:B------:R-:W-:Y:S07]  /*5be0*/  @UP0 UIMAD UR4, UR36, UR44, URZ ;  /* 0x0000002c240402a4 */ /* 0x000fee000f8e02ff */
[----:B------:R-:W-:Y:S01]  /*5bf0*/  @!P3 PRMT R92, R0, 0x7610, R92 ;  /* 0x00007610005cb816 */ /* 0x000fe2000000005c */
[----:B-1----:R-:W-:Y:S03]  /*5c00*/  @UP0 UIMAD.WIDE UR6, UR4, 0x4, UR6 ;  /* 0x00000004040608a5 */ /* 0x002fe6000f8e0206 */
[----:B------:R-:W1:Y:S03]  /*5c10*/  @!UP0 LDCU UR4, c[0x0][0x880] ;  /* 0x00011000ff0487ac */ /* 0x000e660008000800 */
[----:B------:R-:W-:Y:S01]  /*5c20*/  IMAD.U32 R2, RZ, RZ, UR6 ;  /* 0x00000006ff027e24 */ /* 0x000fe2000f8e00ff */
[----:B------:R-:W-:Y:S05]  /*5c30*/  MOV R3, UR7 ;  /* 0x0000000700037c02 */ /* 0x000fea0008000f00 */
[----:B-----5:R2:W5:Y:S02]  /*5c40*/  @P3 LDG.E R49, desc[UR46][R2.64] ;  /* 0x0000002e02313981 */ /* 0x020564000c1e1900 */
[----:B-12---:R-:W-:Y:S02]  /*5c50*/  @!P3 IMAD.U32 R49, RZ, RZ, UR4 ;  /* 0x00000004ff31be24 */ /* 0x006fe4000f8e00ff */
.L_x_106:
[----:B------:R-:W-:Y:S05]  /*5c60*/  @!P4 BRA `(.L_x_107) ;  /* 0x000000000020c947 */ /* 0x000fea0003800000 */
[----:B------:R-:W-:Y:S04]  /*5c70*/  ISETP.NE.U32.AND P3, PT, R84, RZ, PT ;  /* 0x000000ff5400720c */ /* 0x000fe80003f65070 */
[----:B------:R-:W-:Y:S11]  /*5c80*/  ISETP.NE.AND.EX P3, PT, R85, RZ, PT, P3 ;  /* 0x000000ff5500720c */ /* 0x000ff60003f65330 */
[----:B------:R-:W-:Y:S02]  /*5c90*/  @!UPT UIADD3 URZ, UPT, UPT, URZ, URZ, URZ ;  /* 0x000000fffffff290 */ /* 0x000fe4000fffe0ff */
[----:B------:R-:W1:Y:S01]  /*5ca0*/  @P3 LDC.64 R2, c[0x0][0x8a8] ;  /* 0x00022a00ff023b82 */ /* 0x000e620000000a00 */
[----:B------:R-:W-:Y:S04]  /*5cb0*/  @P3 IMAD R0, R86, UR36, RZ ;  /* 0x0000002456003c24 */ /* 0x000fe8000f8e02ff */
[----:B-1----:R-:W-:Y:S05]  /*5cc0*/  @P3 IMAD.WIDE R2, R0, 0x4, R2 ;  /* 0x0000000400023825 */ /* 0x002fea00078e0202 */
[----:B-----5:R1:W5:Y:S02]  /*5cd0*/  @P3 LDG.E R47, desc[UR46][R2.64] ;  /* 0x0000002e022f3981 */ /* 0x020364000c1e1900 */
[----:B-1----:R-:W2:Y:S02]  /*5ce0*/  @!P3 LDC R47, c[0x0][0x8a0] ;  /* 0x00022800ff2fbb82 */ /* 0x002ea40000000800 */
.L_x_107:
[----:B-----5:R-:W-:Y:S01]  /*5cf0*/  FSETP.NEU.AND P3, PT, R49, RZ, PT ;  /* 0x000000ff3100720b */ /* 0x020fe20003f6d000 */
[----:B------:R-:W-:Y:S01]  /*5d00*/  BSSY B1, `(.L_x_108) ;  /* 0x0000039000017945 */ /* 0x000fe20003800000 */
[----:B------:R-:W-:Y:S01]  /*5d10*/  SEL R3, RZ, 0xffffffff, P2 ;  /* 0xffffffffff037807 */ /* 0x000fe20001000000 */
[----:B------:R-:W-:Y:S01]  /*5d20*/  IMAD.MOV.U32 R61, RZ, RZ, 0x1 ;  /* 0x00000001ff3d7424 */ /* 0x000fe200078e00ff */
[----:B------:R-:W-:Y:S01]  /*5d30*/  @P1 LOP3.LUT P2, RZ, R92, 0xff, RZ, 0xc0, !PT ;  /* 0x000000ff5cff1812 */ /* 0x000fe2000784c0ff */
[----:B------:R-:W-:Y:S01]  /*5d40*/  IMAD R48, R45, 0x80, R46 ;  /* 0x000000802d307824 */ /* 0x000fe200078e022e */
[----:B------:R-:W-:Y:S01]  /*5d50*/  @P1 SEL R0, RZ, 0xffffffff, P3 ;  /* 0xffffffffff001807 */ /* 0x000fe20001800000 */
[----:B------:R-:W-:Y:S01]  /*5d60*/  IMAD R110, R105, -0x10, R103 ;  /* 0xfffffff0696e7824 */ /* 0x000fe200078e0267 */
[----:B------:R-:W-:Y:S01]  /*5d70*/  LOP3.LUT R101, R101, 0x1, RZ, 0x3c, !PT ;  /* 0x0000000165657812 */ /* 0x000fe200078e3cff */
[----:B------:R-:W-:Y:S01]  /*5d80*/  IMAD.MOV.U32 R60, RZ, RZ, RZ ;  /* 0x000000ffff3c7224 */ /* 0x000fe200078e00ff */
[----:B------:R-:W-:Y:S02]  /*5d90*/  @P0 SEL R0, R3, R0, !P2 ;  /* 0x0000000003000207 */ /* 0x000fe40005000000 */
[----:B------:R-:W-:Y:S02]  /*5da0*/  CS2R R82, SRZ ;  /* 0x0000000000527805 */ /* 0x000fe4000001ff00 */
[----:B------:R-:W-:Y:S02]  /*5db0*/  LEA R112, R45, UR48, 0x3 ;  /* 0x000000302d707c11 */ /* 0x000fe4000f8e18ff */
[----:B------:R-:W-:Y:S02]  /*5dc0*/  CS2R R80, SRZ ;  /* 0x0000000000507805 */ /* 0x000fe4000001ff00 */
[----:B------:R-:W-:Y:S02]  /*5dd0*/  @P1 LOP3.LUT R0, R0, 0x1, RZ, 0xc0, !PT ;  /* 0x0000000100001812 */ /* 0x000fe400078ec0ff */
[----:B------:R-:W-:Y:S02]  /*5de0*/  CS2R R74, SRZ ;  /* 0x00000000004a7805 */ /* 0x000fe4000001ff00 */
[----:B------:R-:W-:Y:S02]  /*5df0*/  PLOP3.LUT P2, PT, PT, PT, UP1, 0x80, 0x8 ;  /* 0x000000000008781c */ /* 0x000fe40003f4f018 */
[----:B------:R-:W-:Y:S02]  /*5e00*/  CS2R R72, SRZ ;  /* 0x0000000000487805 */ /* 0x000fe4000001ff00 */
[----:B------:R-:W-:Y:S02]  /*5e10*/  ISETP.NE.U32.OR P5, PT, R0, 0x1, !P1 ;  /* 0x000000010000780c */ /* 0x000fe40004fa5470 */
[----:B------:R-:W-:Y:S02]  /*5e20*/  CS2R R66, SRZ ;  /* 0x0000000000427805 */ /* 0x000fe4000001ff00 */
[----:B------:R-:W-:Y:S02]  /*5e30*/  LOP3.LUT P4, R108, R92, 0xff, RZ, 0xc0, !PT ;  /* 0x000000ff5c6c7812 */ /* 0x000fe4000788c0ff */
[----:B------:R-:W-:Y:S02]  /*5e40*/  CS2R R64, SRZ ;  /* 0x0000000000407805 */ /* 0x000fe4000001ff00 */
[----:B------:R-:W-:Y:S02]  /*5e50*/  SEL R2, RZ, 0xffffffff, P3 ;  /* 0xffffffffff027807 */ /* 0x000fe40001800000 */
[----:B------:R-:W-:Y:S02]  /*5e60*/  CS2R R58, SRZ ;  /* 0x00000000003a7805 */ /* 0x000fe4000001ff00 */
[----:B------:R-:W-:Y:S02]  /*5e70*/  P2R R111, PR, RZ, 0x20 ;  /* 0x00000020ff6f7803 */ /* 0x000fe40000000000 */
[----:B------:R-:W-:Y:S02]  /*5e80*/  CS2R R56, SRZ ;  /* 0x0000000000387805 */ /* 0x000fe4000001ff00 */
[----:B------:R-:W-:Y:S02]  /*5e90*/  @P2 SEL R2, R3, R2, !P4 ;  /* 0x0000000203022207 */ /* 0x000fe40006000000 */
[----:B------:R-:W-:Y:S02]  /*5ea0*/  @P5 SHF.L.U32 R0, R101, 0x1f, RZ ;  /* 0x0000001f65005819 */ /* 0x000fe400000006ff */
[----:B------:R-:W-:Y:S02]  /*5eb0*/  LOP3.LUT R2, R2, 0x1, RZ, 0xc0, !PT ;  /* 0x0000000102027812 */ /* 0x000fe400078ec0ff */
[----:B------:R1:W3:Y:S02]  /*5ec0*/  @P5 SYNCS.PHASECHK.TRANS64.TRYWAIT P1, [UR48+0x40], R0 ;  /* 0x00004000ff0055a7 */ /* 0x0002e40008021130 */
[----:B------:R-:W-:Y:S04]  /*5ed0*/  ISETP.NE.U32.AND P2, PT, R2, 0x1, PT ;  /* 0x000000010200780c */ /* 0x000fe80003f45070 */
[----:B------:R-:W-:Y:S02]  /*5ee0*/  P2R R62, PR, RZ, 0x4 ;  /* 0x00000004ff3e7803 */ /* 0x000fe40000000000 */
[----:B-1----:R-:W-:Y:S04]  /*5ef0*/  SHF.L.U32 R0, R100, 0x1f, RZ ;  /* 0x0000001f64007819 */ /* 0x002fe800000006ff */
[----:B------:R1:W4:Y:S01]  /*5f00*/  SYNCS.PHASECHK.TRANS64.TRYWAIT P0, [R112+URZ+0xb0], R0 ;  /* 0x0000b000700075a7 */ /* 0x00032200080011ff */
[----:B---3--:R-:W-:Y:S01]  /*5f10*/  @P5 SEL R61, RZ, 0x1, !P1 ;  /* 0x00000001ff3d5807 */ /* 0x008fe20004800000 */
[----:B-1----:R-:W-:Y:S06]  /*5f20*/  @!P5 BRA `(.L_x_109) ;  /* 0x000000000058d947 */ /* 0x002fec0003800000 */
[----:B------:R-:W-:Y:S01]  /*5f30*/  IMAD.MOV.U32 R83, RZ, RZ, RZ ;  /* 0x000000ffff537224 */ /* 0x000fe200078e00ff */
[----:B------:R-:W-:Y:S01]  /*5f40*/  ISETP.NE.AND P1, PT, R61, RZ, PT ;  /* 0x000000ff3d00720c */ /* 0x000fe20003f25270 */
[----:B------:R-:W-:Y:S01]  /*5f50*/  BSSY B0, `(.L_x_110) ;  /* 0x000000c000007945 */ /* 0x000fe20003800000 */
[----:B------:R-:W-:Y:S02]  /*5f60*/  CS2R R58, SRZ ;  /* 0x00000000003a7805 */ /* 0x000fe4000001ff00 */
[----:B------:R-:W-:Y:S02]  /*5f70*/  CS2R R56, SRZ ;  /* 0x0000000000387805 */ /* 0x000fe4000001ff00 */
[----:B------:R-:W-:Y:S02]  /*5f80*/  CS2R R66, SRZ ;  /* 0x0000000000427805 */ /* 0x000fe4000001ff00 */
[----:B------:R-:W-:Y:S02]  /*5f90*/  CS2R R64, SRZ ;  /* 0x0000000000407805 */ /* 0x000fe4000001ff00 */
[----:B------:R-:W-:Y:S02]  /*5fa0*/  CS2R R74, SRZ ;  /* 0x00000000004a7805 */ /* 0x000fe4000001ff00 */
[----:B------:R-:W-:Y:S02]  /*5fb0*/  CS2R R72, SRZ ;  /* 0x0000000000487805 */ /* 0x000fe4000001ff00 */
[----:B------:R-:W-:Y:S01]  /*5fc0*/  CS2R R80, SRZ ;  /* 0x0000000000507805 */ /* 0x000fe2000001ff00 */
[----:B------:R-:W-:Y:S06]  /*5fd0*/  @P1 BRA `(.L_x_111) ;  /* 0x00000000000c1947 */ /* 0x000fec0003800000 */
[----:B------:R-:W-:Y:S04]  /*5fe0*/  SHF.L.U32 R3, R101, 0x1f, RZ ;  /* 0x0000001f65037819 */ /* 0x000fe800000006ff */
[----:B------:R-:W1:Y:S02]  /*5ff0*/  SYNCS.PHASECHK.TRANS64.TRYWAIT P1, [UR48+0x40], R3 ;  /* 0x00004003ff0075a7 */ /* 0x000e640008021130 */
[----:B-1----:R-:W-:Y:S05]  /*6000*/  @!P1 BRA `(.L_x_112) ;  /* 0x0000003c00b09947 */ /* 0x002fea0003800000 */
.L_x_111:
[----:B------:R-:W-:Y:S05]  /*6010*/  BSYNC B0 ;  /* 0x0000000000007941 */ /* 0x000fea0003800000 */
.L_x_110:
[----:B------:R-:W-:Y:S01]  /*6020*/  ISETP.NE.AND P1, PT, R62, RZ, PT ;  /* 0x000000ff3e00720c */ /* 0x000fe20003f25270 */
[----:B------:R-:W-:Y:S11]  /*6030*/  HFMA2 R60, -RZ, RZ, 0, 5.9604644775390625e-08 ;  /* 0x00000001ff3c7431 */ /* 0x000ff600000001ff */
[----:B------:R-:W-:Y:S01]  /*6040*/  @!UPT UIADD3 URZ, UPT, UPT, URZ, URZ, URZ ;  /* 0x000000fffffff290 */ /* 0x000fe2000fffe0ff */
[----:B------:R3:W1:Y:S04]  /*6050*/  @P1 LDS.128 R56, [R104] ;  /* 0x0000000068381984 */ /* 0x0006680000000c00 */
[----:B------:R3:W1:Y:S04]  /*6060*/  @P1 LDS.128 R64, [R103+0x10] ;  /* 0x0000100067401984 */ /* 0x0006680000000c00 */
[----:B------:R3:W1:Y:S04]  /*6070*/  @P1 LDS.128 R72, [R102+0x20] ;  /* 0x0000200066481984 */ /* 0x0006680000000c00 */
[----:B------:R3:W1:Y:S02]  /*6080*/  @P1 LDS.128 R80, [R110+0x30] ;  /* 0x000030006e501984 */ /* 0x0006640000000c00 */
.L_x_109:
[----:B------:R-:W-:Y:S05]  /*6090*/  BSYNC B1 ;  /* 0x0000000000017941 */ /* 0x000fea0003800000 */
.L_x_108:
[----:B-1----:R-:W-:Y:S04]  /*60a0*/  SHF.R.U32.HI R2, RZ, 0x15, R48 ;  /* 0x00000015ff027819 */ /* 0x002fe80000011630 */
[----:B------:R-:W-:Y:S01]  /*60b0*/  LOP3.LUT P1, RZ, R2, 0x3, R96, 0x48, !PT ;  /* 0x0000000302ff7812 */ /* 0x000fe20007824860 */
[----:B------:R-:W-:Y:S01]  /*60c0*/  @!UPT UIADD3 URZ, UPT, UPT, URZ, URZ, URZ ;  /* 0x000000fffffff290 */ /* 0x000fe2000fffe0ff */
[----:B----4-:R-:W-:Y:S11]  /*60d0*/  @P0 BRA `(.L_x_113) ;  /* 0x0000000000080947 */ /* 0x010ff60003800000 */
[----:B------:R-:W1:Y:S02]  /*60e0*/  SYNCS.PHASECHK.TRANS64.TRYWAIT P0, [R112+URZ+0xb0], R0 ;  /* 0x0000b000700075a7 */ /* 0x000e6400080011ff */
[----:B-1----:R-:W-:Y:S05]  /*60f0*/  @!P0 BRA `(.L_x_114) ;  /* 0x0000003c008c8947 */ /* 0x002fea0003800000 */
.L_x_113:
[----:B------:R-:W-:Y:S05]  /*6100*/  @!P1 BRA `(.L_x_115) ;  /* 0x0000000000409947 */ /* 0x000fea0003800000 */
[----:B------:R-:W4:Y:S01]  /*6110*/  LDCU.64 UR8, c[0x4][0x70] ;  /* 0x01000e00ff0877ac */ /* 0x000f220008000a00 */
[----:B------:R-:W-:Y:S01]  /*6120*/  MOV R3, 0x0 ;  /* 0x0000000000037802 */ /* 0x000fe20000000f00 */
[----:B------:R-:W-:Y:S02]  /*6130*/  HFMA2 R12, -RZ, RZ, 0, 5.9604644775390625e-08 ;  /* 0x00000001ff0c7431 */ /* 0x000fe400000001ff */
[----:B------:R-:W-:Y:S02]  /*6140*/  IMAD.MOV.U32 R8, RZ, RZ, 0x192 ;  /* 0x00000192ff087424 */ /* 0x000fe400078e00ff */
[----:B------:R-:W-:Y:S01]  /*6150*/  IMAD.MOV.U32 R13, RZ, RZ, RZ ;  /* 0x000000ffff0d7224 */ /* 0x000fe200078e00ff */
[----:B------:R-:W5:Y:S01]  /*6160*/  LDCU.64 UR6, c[0x4][0x78] ;  /* 0x01000f00ff0677ac */ /* 0x000f620008000a00 */
[----:B------:R-:W1:Y:S01]  /*6170*/  LDC.64 R2, c[0x4][R3] ;  /* 0x0100000003027b82 */ /* 0x000e620000000a00 */
[----:B------:R-:W2:Y:S01]  /*6180*/  LDCU.64 UR4, c[0x4][0x10] ;  /* 0x01000200ff0477ac */ /* 0x000ea20008000a00 */
[----:B----4-:R-:W-:Y:S01]  /*6190*/  MOV R5, UR9 ;  /* 0x0000000900057c02 */ /* 0x010fe20008000f00 */
[----:B------:R-:W-:Y:S01]  /*61a0*/  IMAD.U32 R4, RZ, RZ, UR8 ;  /* 0x00000008ff047e24 */ /* 0x000fe2000f8e00ff */
[----:B-----5:R-:W-:Y:S01]  /*61b0*/  MOV R7, UR7 ;  /* 0x0000000700077c02 */ /* 0x020fe20008000f00 */
[----:B------:R-:W-:Y:S01]  /*61c0*/  IMAD.U32 R6, RZ, RZ, UR6 ;  /* 0x00000006ff067e24 */ /* 0x000fe2000f8e00ff */
[----:B--2---:R-:W-:Y:S01]  /*61d0*/  MOV R11, UR5 ;  /* 0x00000005000b7c02 */ /* 0x004fe20008000f00 */
[----:B------:R-:W-:Y:S02]  /*61e0*/  IMAD.U32 R10, RZ, RZ, UR4 ;  /* 0x00000004ff0a7e24 */ /* 0x000fe4000f8e00ff */
[----:B------:R-:W-:Y:S07]  /*61f0*/  LEPC R20, `(.L_x_115) ;  /* 0x000000001014794e */ /* 0x000fee0000000000 */
[----:B-1-3--:R-:W-:Y:S05]  /*6200*/  CALL.ABS.NOINC R2 ;  /* 0x0000000002007343 */ /* 0x00afea0003c00000 */
.L_x_115:
[----:B------:R-:W-:Y:S01]  /*6210*/  SHF.L.U32 R50, R56, 0x10, RZ ;  /* 0x0000001038327819 */ /* 0x000fe200000006ff */
[----:B------:R-:W-:Y:S05]  /*6220*/  WARPSYNC.ALL ;  /* 0x0000000000007948 */ /* 0x000fea0003800000 */
[----:B------:R-:W-:Y:S01]  /*6230*/  R2UR UR4, R48 ;  /* 0x00000000300472ca */ /* 0x000fe200000e0000 */
[----:B------:R-:W-:Y:S01]  /*6240*/  BSSY.RECONVERGENT B0, `(.L_x_116) ;  /* 0x0000088000007945 */ /* 0x000fe20003800200 */
[----:B------:R-:W-:Y:S02]  /*6250*/  LOP3.LUT R51, R56, 0xffff0000, RZ, 0xc0, !PT ;  /* 0xffff000038337812 */ /* 0x000fe400078ec0ff */
[----:B------:R-:W-:Y:S02]  /*6260*/  SHF.L.U32 R52, R57, 0x10, RZ ;  /* 0x0000001039347819 */ /* 0x000fe400000006ff */
[----:B------:R-:W-:Y:S07]  /*6270*/  ISETP.NE.AND P0, PT, R106, RZ, PT ;  /* 0x000000ff6a00720c */ /* 0x000fee0003f05270 */
[----:B------:R-:W1:Y:S02]  /*6280*/  LDTM.x32 R4, tmem[UR4] ;  /* 0x00000004000479ee */ /* 0x000e6400082c0000 */
[C---:B-12---:R-:W-:Y:S01]  /*6290*/  FMUL R0, R47.reuse, R4 ;  /* 0x000000042f007220 */ /* 0x046fe20000400000 */
[C---:B------:R-:W-:Y:S01]  /*62a0*/  FMUL R2, R47.reuse, R5 ;  /* 0x000000052f027220 */ /* 0x040fe20000400000 */
[C---:B------:R-:W-:Y:S01]  /*62b0*/  FMUL R4, R47.reuse, R8 ;  /* 0x000000082f047220 */ /* 0x040fe20000400000 */
[C---:B------:R-:W-:Y:S01]  /*62c0*/  FMUL R3, R47.reuse, R6 ;  /* 0x000000062f037220 */ /* 0x040fe20000400000 */
[C---:B------:R-:W-:Y:S01]  /*62d0*/  FMUL R5, R47.reuse, R9 ;  /* 0x000000092f057220 */ /* 0x040fe20000400000 */
[C---:B------:R-:W-:Y:S01]  /*62e0*/  FMUL R8, R47.reuse, R12 ;  /* 0x0000000c2f087220 */ /* 0x040fe20000400000 */
[C---:B------:R-:W-:Y:S01]  /*62f0*/  FMUL R6, R47.reuse, R10 ;  /* 0x0000000a2f067220 */ /* 0x040fe20000400000 */
[C---:B------:R-:W-:Y:S01]  /*6300*/  FMUL R9, R47.reuse, R13 ;  /* 0x0000000d2f097220 */ /* 0x040fe20000400000 */
[----:B------:R-:W-:Y:S01]  /*6310*/  FMUL R12, R47, R16 ;  /* 0x000000102f0c7220 */ /* 0x000fe20000400000 */
[----:B------:R-:W-:Y:S01]  /*6320*/  FFMA R0, R49, R50, R0 ;  /* 0x0000003231007223 */ /* 0x000fe20000000000 */
[C---:B------:R-:W-:Y:S01]  /*6330*/  FMUL R10, R47.reuse, R14 ;  /* 0x0000000e2f0a7220 */ /* 0x040fe20000400000 */
[C---:B------:R-:W-:Y:S01]  /*6340*/  FMUL R13, R47.reuse, R17 ;  /* 0x000000112f0d7220 */ /* 0x040fe20000400000 */
[----:B------:R-:W-:Y:S01]  /*6350*/  FMUL R16, R47, R20 ;  /* 0x000000142f107220 */ /* 0x000fe20000400000 */
[----:B------:R-:W-:Y:S01]  /*6360*/  FFMA R2, R49, R51, R2 ;  /* 0x0000003331027223 */ /* 0x000fe20000000002 */
[C---:B------:R-:W-:Y:S01]  /*6370*/  FMUL R14, R47.reuse, R18 ;  /* 0x000000122f0e7220 */ /* 0x040fe20000400000 */
        /* <DEDUP_REMOVED lines=8> */
[----:B------:R-:W-:Y:S01]  /*6400*/  LOP3.LUT R32, R57, 0xffff0000, RZ, 0xc0, !PT ;  /* 0xffff000039207812 */ /* 0x000fe200078ec0ff */
[C---:B------:R-:W-:Y:S01]  /*6410*/  FMUL R26, R47.reuse, R30 ;  /* 0x0000001e2f1a7220 */ /* 0x040fe20000400000 */
[----:B------:R-:W-:Y:S01]  /*6420*/  FMUL R29, R47, R33 ;  /* 0x000000212f1d7220 */ /* 0x000fe20000400000 */
[----:B------:R-:W-:Y:S01]  /*6430*/  SHF.L.U32 R33, R58, 0x10, RZ ;  /* 0x000000103a217819 */ /* 0x000fe200000006ff */
[----:B------:R-:W-:Y:S01]  /*6440*/  FFMA R3, R49, R52, R3 ;  /* 0x0000003431037223 */ /* 0x000fe20000000003 */
[----:B------:R-:W-:Y:S01]  /*6450*/  F2FP.BF16.F32.PACK_AB R52, R2, R0 ;  /* 0x000000000234723e */ /* 0x000fe200000010ff */
[----:B------:R-:W-:Y:S01]  /*6460*/  FMUL R7, R47, R7 ;  /* 0x000000072f077220 */ /* 0x000fe20000400000 */
[----:B------:R-:W-:Y:S01]  /*6470*/  SHF.L.U32 R0, R59, 0x10, RZ ;  /* 0x000000103b007819 */ /* 0x000fe200000006ff */
[----:B------:R-:W-:Y:S01]  /*6480*/  FMUL R30, R47, R34 ;  /* 0x000000222f1e7220 */ /* 0x000fe20000400000 */
[----:B------:R-:W-:Y:S01]  /*6490*/  LOP3.LUT R34, R58, 0xffff0000, RZ, 0xc0, !PT ;  /* 0xffff00003a227812 */ /* 0x000fe200078ec0ff */
[----:B------:R-:W-:Y:S01]  /*64a0*/  FFMA R7, R49, R32, R7 ;  /* 0x0000002031077223 */ /* 0x000fe20000000007 */
[----:B------:R-:W-:Y:S01]  /*64b0*/  LOP3.LUT R2, R59, 0xffff0000, RZ, 0xc0, !PT ;  /* 0xffff00003b027812 */ /* 0x000fe200078ec0ff */
[----:B------:R-:W-:Y:S01]  /*64c0*/  FFMA R4, R49, R33, R4 ;  /* 0x0000002131047223 */ /* 0x000fe20000000004 */
[----:B------:R-:W-:Y:S01]  /*64d0*/  FMUL R11, R47, R11 ;  /* 0x0000000b2f0b7220 */ /* 0x000fe20000400000 */
[----:B------:R-:W-:Y:S01]  /*64e0*/  FFMA R5, R49, R34, R5 ;  /* 0x0000002231057223 */ /* 0x000fe20000000005 */
[----:B------:R-:W-:Y:S01]  /*64f0*/  F2FP.BF16.F32.PACK_AB R53, R7, R3 ;  /* 0x000000030735723e */ /* 0x000fe200000010ff */
[C---:B------:R-:W-:Y:S01]  /*6500*/  FFMA R6, R49.reuse, R0, R6 ;  /* 0x0000000031067223 */ /* 0x040fe20000000006 */
[C---:B------:R-:W-:Y:S01]  /*6510*/  SHF.L.U32 R0, R64.reuse, 0x10, RZ ;  /* 0x0000001040007819 */ /* 0x040fe200000006ff */
[----:B------:R-:W-:Y:S01]  /*6520*/  FFMA R11, R49, R2, R11 ;  /* 0x00000002310b7223 */ /* 0x000fe2000000000b */
[----:B------:R-:W-:Y:S01]  /*6530*/  LOP3.LUT R2, R64, 0xffff0000, RZ, 0xc0, !PT ;  /* 0xffff000040027812 */ /* 0x000fe200078ec0ff */
[----:B------:R-:W-:Y:S01]  /*6540*/  FMUL R15, R47, R15 ;  /* 0x0000000f2f0f7220 */ /* 0x000fe20000400000 */
[----:B------:R-:W-:Y:S01]  /*6550*/  SHF.L.U32 R3, R65, 0x10, RZ ;  /* 0x0000001041037819 */ /* 0x000fe200000006ff */
[----:B------:R-:W-:Y:S01]  /*6560*/  FFMA R8, R49, R0, R8 ;  /* 0x0000000031087223 */ /* 0x000fe20000000008 */
[----:B------:R-:W-:Y:S01]  /*6570*/  LOP3.LUT R0, R65, 0xffff0000, RZ, 0xc0, !PT ;  /* 0xffff000041007812 */ /* 0x000fe200078ec0ff */
[C---:B------:R-:W-:Y:S01]  /*6580*/  FFMA R9, R49.reuse, R2, R9 ;  /* 0x0000000231097223 */ /* 0x040fe20000000009 */
[C---:B------:R-:W-:Y:S01]  /*6590*/  SHF.L.U32 R2, R66.reuse, 0x10, RZ ;  /* 0x0000001042027819 */ /* 0x040fe200000006ff */
[----:B------:R-:W-:Y:S01]  /*65a0*/  FFMA R10, R49, R3, R10 ;  /* 0x00000003310a7223 */ /* 0x000fe2000000000a */
[----:B------:R-:W-:Y:S01]  /*65b0*/  SHF.L.U32 R3, R67, 0x10, RZ ;  /* 0x0000001043037819 */ /* 0x000fe200000006ff */
[C---:B------:R-:W-:Y:S01]  /*65c0*/  FFMA R15, R49.reuse, R0, R15 ;  /* 0x00000000310f7223 */ /* 0x040fe2000000000f */
[----:B------:R-:W-:Y:S01]  /*65d0*/  LOP3.LUT R0, R66, 0xffff0000, RZ, 0xc0, !PT ;  /* 0xffff000042007812 */ /* 0x000fe200078ec0ff */
[----:B------:R-:W-:Y:S01]  /*65e0*/  FFMA R12, R49, R2, R12 ;  /* 0x00000002310c7223 */ /* 0x000fe2000000000c */
[C---:B------:R-:W-:Y:S01]  /*65f0*/  SHF.L.U32 R2, R72.reuse, 0x10, RZ ;  /* 0x0000001048027819 */ /* 0x040fe200000006ff */
[----:B------:R-:W-:Y:S01]  /*6600*/  FMUL R19, R47, R19 ;  /* 0x000000132f137220 */ /* 0x000fe20000400000 */
[----:B------:R-:W-:Y:S01]  /*6610*/  F2FP.BF16.F32.PACK_AB R54, R5, R4 ;  /* 0x000000040536723e */ /* 0x000fe200000010ff */
[----:B------:R-:W-:Y:S01]  /*6620*/  FFMA R13, R49, R0, R13 ;  /* 0x00000000310d7223 */ /* 0x000fe2000000000d */
[----:B------:R-:W-:Y:S01]  /*6630*/  LOP3.LUT R0, R67, 0xffff0000, RZ, 0xc0, !PT ;  /* 0xffff000043007812 */ /* 0x000fe200078ec0ff */
[----:B------:R-:W-:Y:S01]  /*6640*/  FFMA R14, R49, R3, R14 ;  /* 0x00000003310e7223 */ /* 0x000fe2000000000e */
[----:B------:R-:W-:Y:S01]  /*6650*/  LOP3.LUT R3, R72, 0xffff0000, RZ, 0xc0, !PT ;  /* 0xffff000048037812 */ /* 0x000fe200078ec0ff */
[----:B------:R-:W-:Y:S01]  /*6660*/  FMUL R23, R47, R23 ;  /* 0x000000172f177220 */ /* 0x000fe20000400000 */
[----:B------:R-:W-:Y:S01]  /*6670*/  F2FP.BF16.F32.PACK_AB R55, R11, R6 ;  /* 0x000000060b37723e */ /* 0x000fe200000010ff */
[----:B------:R-:W-:Y:S01]  /*6680*/  FFMA R19, R49, R0, R19 ;  /* 0x0000000031137223 */ /* 0x000fe20000000013 */
[----:B------:R-:W-:Y:S01]  /*6690*/  SHF.L.U32 R0, R73, 0x10, RZ ;  /* 0x0000001049007819 */ /* 0x000fe200000006ff */
[----:B------:R-:W-:Y:S01]  /*66a0*/  FFMA R16, R49, R2, R16 ;  /* 0x0000000231107223 */ /* 0x000fe20000000010 */
[----:B------:R-:W-:Y:S01]  /*66b0*/  LOP3.LUT R2, R73, 0xffff0000, RZ, 0xc0, !PT ;  /* 0xffff000049027812 */ /* 0x000fe200078ec0ff */
[----:B------:R-:W-:Y:S01]  /*66c0*/  FFMA R17, R49, R3, R17 ;  /* 0x0000000331117223 */ /* 0x000fe20000000011 */
[----:B------:R-:W-:Y:S01]  /*66d0*/  SHF.L.U32 R3, R75, 0x10, RZ ;  /* 0x000000104b037819 */ /* 0x000fe200000006ff */
[----:B------:R-:W-:Y:S01]  /*66e0*/  FFMA R18, R49, R0, R18 ;  /* 0x0000000031127223 */ /* 0x000fe20000000012 */
[C---:B------:R-:W-:Y:S01]  /*66f0*/  SHF.L.U32 R0, R74.reuse, 0x10, RZ ;  /* 0x000000104a007819 */ /* 0x040fe200000006ff */
[----:B------:R1:W-:Y:S01]  /*6700*/  STS.128 [R104], R52 ;  /* 0x0000003468007388 */ /* 0x0003e20000000c00 */
[----:B------:R-:W-:Y:S01]  /*6710*/  F2FP.BF16.F32.PACK_AB R8, R9, R8 ;  /* 0x000000080908723e */ /* 0x000fe200000010ff */
[C---:B------:R-:W-:Y:S01]  /*6720*/  FFMA R23, R49.reuse, R2, R23 ;  /* 0x0000000231177223 */ /* 0x040fe20000000017 */
[----:B------:R-:W-:Y:S01]  /*6730*/  LOP3.LUT R2, R74, 0xffff0000, RZ, 0xc0, !PT ;  /* 0xffff00004a027812 */ /* 0x000fe200078ec0ff */
[----:B------:R-:W-:Y:S01]  /*6740*/  FFMA R20, R49, R0, R20 ;  /* 0x0000000031147223 */ /* 0x000fe20000000014 */
[----:B------:R-:W-:Y:S01]  /*6750*/  LOP3.LUT R0, R75, 0xffff0000, RZ, 0xc0, !PT ;  /* 0xffff00004b007812 */ /* 0x000fe200078ec0ff */
[----:B------:R-:W-:Y:S01]  /*6760*/  FMUL R27, R47, R27 ;  /* 0x0000001b2f1b7220 */ /* 0x000fe20000400000 */
[----:B------:R-:W-:Y:S01]  /*6770*/  F2FP.BF16.F32.PACK_AB R9, R15, R10 ;  /* 0x0000000a0f09723e */ /* 0x000fe200000010ff */
[C---:B------:R-:W-:Y:S01]  /*6780*/  FFMA R21, R49.reuse, R2, R21 ;  /* 0x0000000231157223 */ /* 0x040fe20000000015 */
[C---:B------:R-:W-:Y:S01]  /*6790*/  FFMA R22, R49.reuse, R3, R22 ;  /* 0x0000000331167223 */ /* 0x040fe20000000016 */
[----:B------:R-:W-:Y:S01]  /*67a0*/  FFMA R27, R49, R0, R27 ;  /* 0x00000000311b7223 */ /* 0x000fe2000000001b */
[C---:B------:R-:W-:Y:S01]  /*67b0*/  SHF.L.U32 R2, R80.reuse, 0x10, RZ ;  /* 0x0000001050027819 */ /* 0x040fe200000006ff */
[C---:B------:R-:W-:Y:S01]  /*67c0*/  FMUL R31, R47.reuse, R31 ;  /* 0x0000001f2f1f7220 */ /* 0x040fe20000400000 */
[----:B------:R-:W-:Y:S01]  /*67d0*/  LOP3.LUT R0, R80, 0xffff0000, RZ, 0xc0, !PT ;  /* 0xffff000050007812 */ /* 0x000fe200078ec0ff */
[----:B------:R-:W-:Y:S01]  /*67e0*/  FMUL R35, R47, R35 ;  /* 0x000000232f237220 */ /* 0x000fe20000400000 */
[----:B------:R-:W-:Y:S01]  /*67f0*/  SHF.L.U32 R3, R81, 0x10, RZ ;  /* 0x0000001051037819 */ /* 0x000fe200000006ff */
[----:B------:R-:W-:Y:S01]  /*6800*/  FFMA R24, R49, R2, R24 ;  /* 0x0000000231187223 */ /* 0x000fe20000000018 */
[----:B------:R-:W-:Y:S01]  /*6810*/  F2FP.BF16.F32.PACK_AB R10, R13, R12 ;  /* 0x0000000c0d0a723e */ /* 0x000fe200000010ff */
[----:B------:R-:W-:Y:S01]  /*6820*/  FFMA R25, R49, R0, R25 ;  /* 0x0000000031197223 */ /* 0x000fe20000000019 */
[----:B------:R-:W-:Y:S01]  /*6830*/  F2FP.BF16.F32.PACK_AB R11, R19, R14 ;  /* 0x0000000e130b723e */ /* 0x000fe200000010ff */
[----:B------:R-:W-:Y:S01]  /*6840*/  FFMA R26, R49, R3, R26 ;  /* 0x00000003311a7223 */ /* 0x000fe2000000001a */
[----:B------:R-:W-:Y:S02]  /*6850*/  LOP3.LUT R0, R81, 0xffff0000, RZ, 0xc0, !PT ;  /* 0xffff000051007812 */ /* 0x000fe400078ec0ff */
[C---:B------:R-:W-:Y:S01]  /*6860*/  SHF.L.U32 R2, R82.reuse, 0x10, RZ ;  /* 0x0000001052027819 */ /* 0x040fe200000006ff */
[----:B------:R1:W-:Y:S01]  /*6870*/  STS.128 [R103+0x10], R8 ;  /* 0x0000100867007388 */ /* 0x0003e20000000c00 */
[----:B------:R-:W-:Y:S01]  /*6880*/  LOP3.LUT R3, R82, 0xffff0000, RZ, 0xc0, !PT ;  /* 0xffff000052037812 */ /* 0x000fe200078ec0ff */
[----:B------:R-:W-:Y:S01]  /*6890*/  FFMA R31, R49, R0, R31 ;  /* 0x00000000311f7223 */ /* 0x000fe2000000001f */
[----:B------:R-:W-:Y:S01]  /*68a0*/  SHF.L.U32 R4, R83, 0x10, RZ ;  /* 0x0000001053047819 */ /* 0x000fe200000006ff */
[----:B------:R-:W-:Y:S01]  /*68b0*/  FFMA R28, R49, R2, R28 ;  /* 0x00000002311c7223 */ /* 0x000fe2000000001c */
[----:B------:R-:W-:Y:S01]  /*68c0*/  F2FP.BF16.F32.PACK_AB R16, R17, R16 ;  /* 0x000000101110723e */ /* 0x000fe200000010ff */
[----:B------:R-:W-:Y:S01]  /*68d0*/  FFMA R29, R49, R3, R29 ;  /* 0x00000003311d7223 */ /* 0x000fe2000000001d */
[----:B------:R-:W-:Y:S01]  /*68e0*/  LOP3.LUT R5, R83, 0xffff0000, RZ, 0xc0, !PT ;  /* 0xffff000053057812 */ /* 0x000fe200078ec0ff */
[----:B------:R-:W-:Y:S01]  /*68f0*/  FFMA R30, R49, R4, R30 ;  /* 0x00000004311e7223 */ /* 0x000fe2000000001e */
[----:B------:R-:W-:Y:S02]  /*6900*/  F2FP.BF16.F32.PACK_AB R17, R23, R18 ;  /* 0x000000121711723e */ /* 0x000fe400000010ff */
[----:B------:R-:W-:Y:S01]  /*6910*/  F2FP.BF16.F32.PACK_AB R18, R21, R20 ;  /* 0x000000141512723e */ /* 0x000fe200000010ff */
[----:B------:R-:W-:Y:S01]  /*6920*/  FFMA R35, R49, R5, R35 ;  /* 0x0000000531237223 */ /* 0x000fe20000000023 */
[----:B------:R-:W-:Y:S02]  /*6930*/  F2FP.BF16.F32.PACK_AB R19, R27, R22 ;  /* 0x000000161b13723e */ /* 0x000fe400000010ff */
[----:B------:R-:W-:Y:S02]  /*6940*/  F2FP.BF16.F32.PACK_AB R24, R25, R24 ;  /* 0x000000181918723e */ /* 0x000fe400000010ff */
[----:B------:R-:W-:Y:S01]  /*6950*/  F2FP.BF16.F32.PACK_AB R25, R31, R26 ;  /* 0x0000001a1f19723e */ /* 0x000fe200000010ff */
[----:B------:R1:W-:Y:S01]  /*6960*/  STS.128 [R102+0x20], R16 ;  /* 0x0000201066007388 */ /* 0x0003e20000000c00 */
[----:B------:R-:W-:Y:S02]  /*6970*/  F2FP.BF16.F32.PACK_AB R26, R29, R28 ;  /* 0x0000001c1d1a723e */ /* 0x000fe400000010ff */
[----:B------:R-:W-:Y:S05]  /*6980*/  F2FP.BF16.F32.PACK_AB R27, R35, R30 ;  /* 0x0000001e231b723e */ /* 0x000fea00000010ff */
[----:B------:R1:W-:Y:S01]  /*6990*/  STS.128 [R110+0x30], R24 ;  /* 0x000030186e007388 */ /* 0x0003e20000000c00 */
[----:B------:R-:W-:Y:S01]  /*69a0*/  @!PT LDS RZ, [RZ] ;  /* 0x00000000fffff984 */ /* 0x000fe20000000800 */
[----:B------:R-:W-:Y:S01]  /*69b0*/  @!PT LDS RZ, [RZ] ;  /* 0x00000000fffff984 */ /* 0x000fe20000000800 */
[----:B------:R-:W-:Y:S01]  /*69c0*/  @!PT LDS RZ, [RZ] ;  /* 0x00000000fffff984 */ /* 0x000fe20000000800 */
[----:B------:R-:W-:Y:S01]  /*69d0*/  @!PT LDS RZ, [RZ] ;  /* 0x00000000fffff984 */ /* 0x000fe20000000800 */
[----:B------:R2:W-:Y:S07]  /*69e0*/  MEMBAR.ALL.CTA ;  /* 0x0000000000007992 */ /* 0x0005ee0000008000 */
[----:B--2---:R-:W2:Y:S02]  /*69f0*/  FENCE.VIEW.ASYNC.S ;  /* 0x00000000000073c6 */ /* 0x004ea40000000000 */
[----:B--2---:R-:W-:Y:S06]  /*6a00*/  BAR.SYNC.DEFER_BLOCKING 0x1, 0x80 ;  /* 0x0042000000007b1d */ /* 0x004fec0000010000 */
[----:B------:R-:W-:Y:S05]  /*6a10*/  @P0 BRA `(.L_x_117) ;  /* 0x0000000000280947 */ /* 0x000fea0003800000 */
[----:B------:R-:W-:Y:S02]  /*6a20*/  UIADD3 UR4, UPT, UPT, UR48, 0x200, URZ ;  /* 0x0000020030047890 */ /* 0x000fe4000fffe0ff */
[----:B------:R-:W-:Y:S01]  /*6a30*/  UIADD3 UR6, UP0, UPT, UR52, 0x680, URZ ;  /* 0x0000068034067890 */ /* 0x000fe2000ff1e0ff */
[----:B------:R-:W-:Y:S03]  /*6a40*/  UMOV UR43, UR36 ;  /* 0x00000024002b7c82 */ /* 0x000fe60008000000 */
[----:B------:R-:W-:Y:S01]  /*6a50*/  MOV R97, UR4 ;  /* 0x0000000400617c02 */ /* 0x000fe20008000f00 */
[----:B------:R-:W-:Y:S03]  /*6a60*/  UIADD3.X UR7, UPT, UPT, URZ, UR53, URZ, UP0, !UPT ;  /* 0x00000035ff077290 */ /* 0x000fe600087fe4ff */
[----:B------:R-:W-:Y:S11]  /*6a70*/  R2UR UR40, R97 ;  /* 0x00000000612872ca */ /* 0x000ff600000e0000 */
[----:B------:R-:W-:Y:S02]  /*6a80*/  @!UPT UIADD3 URZ, UPT, UPT, URZ, URZ, URZ ;  /* 0x000000fffffff290 */ /* 0x000fe4000fffe0ff */
[----:B------:R2:W-:Y:S01]  /*6a90*/  UTMASTG.3D [UR40], [UR6] ;  /* 0x00000028060073b5 */ /* 0x0005e20008010000 */
[----:B------:R0:W-:Y:S01]  /*6aa0*/  UTMACMDFLUSH ;  /* 0x00000000000079b7 */ /* 0x0001e20000000000 */
[----:B--2---:R-:W-:Y:S04]  /*6ab0*/  DEPBAR.LE SB0, 0x1 ;  /* 0x000080400000791a */ /* 0x004fe80000000000 */
.L_x_117:
[----:B------:R-:W-:Y:S05]  /*6ac0*/  BSYNC.RECONVERGENT B0 ;  /* 0x0000000000007941 */ /* 0x000fea0003800200 */
.L_x_116:
[----:B------:R-:W-:Y:S01]  /*6ad0*/  BAR.SYNC.DEFER_BLOCKING 0x1, 0x80 ;  /* 0x0042000000007b1d */ /* 0x000fe20000010000 */
[----:B------:R-:W-:Y:S01]  /*6ae0*/  ISETP.NE.AND P1, PT, R111, RZ, PT ;  /* 0x000000ff6f00720c */ /* 0x000fe20003f25270 */
[----:B------:R-:W-:Y:S01]  /*6af0*/  UISETP.NE.AND UP0, UPT, UR49, URZ, UPT ;  /* 0x000000ff3100728c */ /* 0x000fe2000bf05270 */
[----:B------:R-:W-:Y:S11]  /*6b00*/  LEA R2, R60, UR48, 0x3 ;  /* 0x000000303c027c11 */ /* 0x000ff6000f8e18ff */
[----:B------:R-:W-:Y:S01]  /*6b10*/  @P1 SHF.L.U32 R3, R101, 0x1f, RZ ;  /* 0x0000001f65031819 */ /* 0x000fe200000006ff */
[----:B------:R-:W-:Y:S06]  /*6b20*/  BRA.U !UP0, `(.L_x_118) ;  /* 0x0000000108247547 */ /* 0x000fec000b800000 */
[----:B------:R-:W-:Y:S01]  /*6b30*/  IMAD.U32 R4, RZ, RZ, UR51 ;  /* 0x00000033ff047e24 */ /* 0x000fe2000f8e00ff */
[----:B------:R-:W-:Y:S01]  /*6b40*/  MOV R0, UR37 ;  /* 0x0000002500007c02 */ /* 0x000fe20008000f00 */
[----:B------:R-:W-:Y:S03]  /*6b50*/  UIADD3 UR51, UPT, UPT, UR51, 0x1, URZ ;  /* 0x0000000133337890 */ /* 0x000fe6000fffe0ff */
[----:B------:R-:W-:Y:S01]  /*6b60*/  @P1 LEA R4, R4, UR48, 0x3 ;  /* 0x0000003004041c11 */ /* 0x000fe2000f8e18ff */
[----:B------:R-:W-:Y:S04]  /*6b70*/  UISETP.NE.AND UP0, UPT, UR51, 0x4, UPT ;  /* 0x000000043300788c */ /* 0x000fe8000bf05270 */
[----:B------:R-:W-:Y:S01]  /*6b80*/  @P1 VIADD R4, R4, 0x60 ;  /* 0x0000006004041836 */ /* 0x000fe20000000000 */
[----:B------:R-:W-:Y:S04]  /*6b90*/  USEL UR51, UR51, URZ, UP0 ;  /* 0x000000ff33337287 */ /* 0x000fe80008000000 */
[----:B------:R-:W-:Y:S04]  /*6ba0*/  @P1 PRMT R0, R0, 0x654, R4 ;  /* 0x0000065400001816 */ /* 0x000fe80000000004 */
[----:B------:R2:W-:Y:S04]  /*6bb0*/  @P1 SYNCS.ARRIVE.TRANS64.RED.A1T0 RZ, [R0+URZ], RZ ;  /* 0x000000ff00ff19a7 */ /* 0x0005e800081004ff */
.L_x_118:
[----:B------:R-:W4:Y:S01]  /*6bc0*/  @P1 SYNCS.PHASECHK.TRANS64.TRYWAIT P0, [R2+URZ+0x40], R3 ;  /* 0x00004003020015a7 */ /* 0x000f2200080011ff */
[----:B------:R-:W-:Y:S01]  /*6bd0*/  BSSY B1, `(.L_x_119) ;  /* 0x0000016000017945 */ /* 0x000fe20003800000 */
[----:B----4-:R-:W-:Y:S03]  /*6be0*/  @P1 SEL R61, RZ, 0x1, !P0 ;  /* 0x00000001ff3d1807 */ /* 0x010fe60004000000 */
[----:B------:R-:W-:Y:S05]  /*6bf0*/  @!P1 BRA `(.L_x_120) ;  /* 0x00000000004c9947 */ /* 0x000fea0003800000 */
[----:B------:R-:W-:Y:S01]  /*6c00*/  ISETP.NE.AND P0, PT, R61, RZ, PT ;  /* 0x000000ff3d00720c */ /* 0x000fe20003f05270 */
[----:B------:R-:W-:Y:S01]  /*6c10*/  BSSY B0, `(.L_x_121) ;  /* 0x000000b000007945 */ /* 0x000fe20003800000 */
[----:B------:R-:W-:Y:S11]  /*6c20*/  ISETP.NE.AND P1, PT, R62, RZ, PT ;  /* 0x000000ff3e00720c */ /* 0x000ff60003f25270 */
[----:B------:R-:W-:Y:S02]  /*6c30*/  @!UPT UIADD3 URZ, UPT, UPT, URZ, URZ, URZ ;  /* 0x000000fffffff290 */ /* 0x000fe4000fffe0ff */
[C---:B------:R-:W-:Y:S01]  /*6c40*/  @P1 IMAD R6, R60.reuse, 0x2000, R104 ;  /* 0x000020003c061824 */ /* 0x040fe200078e0268 */
[C---:B------:R-:W-:Y:S01]  /*6c50*/  @P1 LEA R4, R60.reuse, R102, 0xd ;  /* 0x000000663c041211 */ /* 0x040fe200078e68ff */
[C---:B------:R-:W-:Y:S02]  /*6c60*/  @P1 IMAD R5, R60.reuse, 0x2000, R103 ;  /* 0x000020003c051824 */ /* 0x040fe400078e0267 */
[----:B------:R-:W-:Y:S01]  /*6c70*/  @P1 IMAD R3, R60, 0x2000, R110 ;  /* 0x000020003c031824 */ /* 0x000fe200078e026e */
[----:B------:R-:W-:Y:S06]  /*6c80*/  @P0 BRA `(.L_x_122) ;  /* 0x00000000000c0947 */ /* 0x000fec0003800000 */
[----:B--2---:R-:W-:Y:S04]  /*6c90*/  SHF.L.U32 R0, R101, 0x1f, RZ ;  /* 0x0000001f65007819 */ /* 0x004fe800000006ff */
[----:B------:R-:W2:Y:S02]  /*6ca0*/  SYNCS.PHASECHK.TRANS64.TRYWAIT P0, [R2+URZ+0x40], R0 ;  /* 0x00004000020075a7 */ /* 0x000ea400080011ff */
[----:B--2---:R-:W-:Y:S05]  /*6cb0*/  @!P0 BRA `(.L_x_123) ;  /* 0x0000003000b08947 */ /* 0x004fea0003800000 */
.L_x_122:
[----:B------:R-:W-:Y:S05]  /*6cc0*/  BSYNC B0 ;  /* 0x0000000000007941 */ /* 0x000fea0003800000 */
.L_x_121:
[----:B------:R-:W-:Y:S02]  /*6cd0*/  ISETP.NE.AND P0, PT, R62, RZ, PT ;  /* 0x000000ff3e00720c */ /* 0x000fe40003f05270 */
[----:B------:R-:W-:Y:S11]  /*6ce0*/  IADD3 R60, PT, PT, R60, 0x1, RZ ;  /* 0x000000013c3c7810 */ /* 0x000ff60007ffe0ff */
[----:B------:R4:W1:Y:S04]  /*6cf0*/  @P0 LDS.128 R56, [R6] ;  /* 0x0000000006380984 */ /* 0x0008680000000c00 */
[----:B------:R4:W1:Y:S04]  /*6d00*/  @P0 LDS.128 R64, [R5+0x10] ;  /* 0x0000100005400984 */ /* 0x0008680000000c00 */
[----:B------:R4:W1:Y:S04]  /*6d10*/  @P0 LDS.128 R72, [R4+0x20] ;  /* 0x0000200004480984 */ /* 0x0008680000000c00 */
[----:B------:R4:W1:Y:S02]  /*6d20*/  @P0 LDS.128 R80, [R3+0x30] ;  /* 0x0000300003500984 */ /* 0x0008640000000c00 */
.L_x_120:
[----:B------:R-:W-:Y:S05]  /*6d30*/  BSYNC B1 ;  /* 0x0000000000017941 */ /* 0x000fea0003800000 */
.L_x_119:
[----:B--2---:R-:W-:Y:S05]  /*6d40*/  VIADD R0, R48, 0x20 ;  /* 0x0000002030007836 */ /* 0x004fea0000000000 */
[----:B------:R-:W-:Y:S04]  /*6d50*/  SHF.R.U32.HI R0, RZ, 0x15, R0 ;  /* 0x00000015ff007819 */ /* 0x000fe80000011600 */
[----:B------:R-:W-:Y:S11]  /*6d60*/  LOP3.LUT P0, RZ, R0, 0x3, R96, 0x48, !PT ;  /* 0x0000000300ff7812 */ /* 0x000ff60007804860 */
[----:B------:R-:W-:Y:S02]  /*6d70*/  @!UPT UIADD3 URZ, UPT, UPT, URZ, URZ, URZ ;  /* 0x000000fffffff290 */ /* 0x000fe4000fffe0ff */
[----:B------:R-:W-:Y:S05]  /*6d80*/  @!P0 BRA `(.L_x_124) ;  /* 0x0000000000408947 */ /* 0x000fea0003800000 */
[----:B------:R-:W2:Y:S01]  /*6d90*/  LDCU.64 UR8, c[0x4][0x70] ;  /* 0x01000e00ff0877ac */ /* 0x000ea20008000a00 */
[----:B----4-:R-:W-:Y:S01]  /*6da0*/  MOV R3, 0x0 ;  /* 0x0000000000037802 */ /* 0x010fe20000000f00 */
[----:B------:R-:W-:Y:S02]  /*6db0*/  HFMA2 R12, -RZ, RZ, 0, 5.9604644775390625e-08 ;  /* 0x00000001ff0c7431 */ /* 0x000fe400000001ff */
[----:B-1----:R-:W-:Y:S02]  /*6dc0*/  IMAD.MOV.U32 R8, RZ, RZ, 0x192 ;  /* 0x00000192ff087424 */ /* 0x002fe400078e00ff */
[----:B------:R-:W-:Y:S01]  /*6dd0*/  IMAD.MOV.U32 R13, RZ, RZ, RZ ;  /* 0x000000ffff0d7224 */ /* 0x000fe200078e00ff */
[----:B------:R-:W1:Y:S01]  /*6de0*/  LDCU.64 UR6, c[0x4][0x78] ;  /* 0x01000f00ff0677ac */ /* 0x000e620008000a00 */
[----:B------:R-:W4:Y:S01]  /*6df0*/  LDC.64 R2, c[0x4][R3] ;  /* 0x0100000003027b82 */ /* 0x000f220000000a00 */
[----:B------:R-:W5:Y:S01]  /*6e00*/  LDCU.64 UR4, c[0x4][0x10] ;  /* 0x01000200ff0477ac */ /* 0x000f620008000a00 */
[----:B--2---:R-:W-:Y:S01]  /*6e10*/  MOV R5, UR9 ;  /* 0x0000000900057c02 */ /* 0x004fe20008000f00 */
[----:B------:R-:W-:Y:S01]  /*6e20*/  IMAD.U32 R4, RZ, RZ, UR8 ;  /* 0x00000008ff047e24 */ /* 0x000fe2000f8e00ff */
[----:B-1----:R-:W-:Y:S01]  /*6e30*/  MOV R7, UR7 ;  /* 0x0000000700077c02 */ /* 0x002fe20008000f00 */
[----:B------:R-:W-:Y:S01]  /*6e40*/  IMAD.U32 R6, RZ, RZ, UR6 ;  /* 0x00000006ff067e24 */ /* 0x000fe2000f8e00ff */
[----:B-----5:R-:W-:Y:S01]  /*6e50*/  MOV R11, UR5 ;  /* 0x00000005000b7c02 */ /* 0x020fe20008000f00 */
[----:B------:R-:W-:Y:S02]  /*6e60*/  IMAD.U32 R10, RZ, RZ, UR4 ;  /* 0x00000004ff0a7e24 */ /* 0x000fe4000f8e00ff */
[----:B------:R-:W-:Y:S07]  /*6e70*/  LEPC R20, `(.L_x_124) ;  /* 0x000000001014794e */ /* 0x000fee0000000000 */
[----:B---34-:R-:W-:Y:S05]  /*6e80*/  CALL.ABS.NOINC R2 ;  /* 0x0000000002007343 */ /* 0x018fea0003c00000 */
.L_x_124:
[----:B------:R-:W-:Y:S01]  /*6e90*/  ISETP.NE.AND P6, PT, R111, RZ, PT ;  /* 0x000000ff6f00720c */ /* 0x000fe20003fc5270 */
[----:B------:R-:W-:Y:S05]  /*6ea0*/  WARPSYNC.ALL ;  /* 0x0000000000007948 */ /* 0x000fea0003800000 */
[----:B------:R-:W-:Y:S01]  /*6eb0*/  R2UR UR4, R48 ;  /* 0x00000000300472ca */ /* 0x000fe200000e0000 */
[----:B------:R-:W-:Y:S01]  /*6ec0*/  BSSY.RECONVERGENT B0, `(.L_x_125) ;  /* 0x000008f000007945 */ /* 0x000fe20003800200 */
[----:B------:R-:W-:Y:S02]  /*6ed0*/  MOV R50, UR51 ;  /* 0x0000003300327c02 */ /* 0x000fe40008000f00 */
[----:B-1--4-:R-:W-:Y:S02]  /*6ee0*/  SHF.L.U32 R3, R56, 0x10, RZ ;  /* 0x0000001038037819 */ /* 0x012fe400000006ff */
[----:B------:R-:W-:Y:S02]  /*6ef0*/  MOV R63, UR37 ;  /* 0x00000025003f7c02 */ /* 0x000fe40008000f00 */
[----:B------:R-:W-:Y:S02]  /*6f00*/  @P6 LEA R50, R50, UR48, 0x3 ;  /* 0x0000003032326c11 */ /* 0x000fe4000f8e18ff */
[----:B------:R-:W-:Y:S02]  /*6f10*/  LOP3.LUT R51, R57, 0xffff0000, RZ, 0xc0, !PT ;  /* 0xffff000039337812 */ /* 0x000fe400078ec0ff */
[----:B------:R-:W-:Y:S01]  /*6f20*/  @P6 IADD3 R50, PT, PT, R50, 0x60, RZ ;  /* 0x0000006032326810 */ /* 0x000fe20007ffe0ff */
[----:B------:R-:W1:Y:S01]  /*6f30*/  LDTM.x32 R4, tmem[UR4+0x20] ;  /* 0x00002004000479ee */ /* 0x000e6200082c0000 */
[----:B------:R-:W-:Y:S02]  /*6f40*/  ISETP.NE.AND P0, PT, R106, RZ, PT ;  /* 0x000000ff6a00720c */ /* 0x000fe40003f05270 */
[----:B------:R-:W-:Y:S02]  /*6f50*/  @P6 PRMT R63, R63, 0x654, R50 ;  /* 0x000006543f3f6816 */ /* 0x000fe40000000032 */
[----:B------:R-:W-:Y:S01]  /*6f60*/  SHF.L.U32 R50, R57, 0x10, RZ ;  /* 0x0000001039327819 */ /* 0x000fe200000006ff */
[C---:B-1----:R-:W-:Y:S01]  /*6f70*/  FMUL R0, R47.reuse, R4 ;  /* 0x000000042f007220 */ /* 0x042fe20000400000 */
[----:B------:R-:W-:Y:S01]  /*6f80*/  LOP3.LUT R4, R56, 0xffff0000, RZ, 0xc0, !PT ;  /* 0xffff000038047812 */ /* 0x000fe200078ec0ff */
[C---:B------:R-:W-:Y:S01]  /*6f90*/  FMUL R2, R47.reuse, R5 ;  /* 0x000000052f027220 */ /* 0x040fe20000400000 */
[----:B------:R-:W-:Y:S01]  /*6fa0*/  FMUL R7, R47, R7 ;  /* 0x000000072f077220 */ /* 0x000fe20000400000 */
[----:B------:R-:W-:Y:S01]  /*6fb0*/  FFMA R0, R49, R3, R0 ;  /* 0x0000000331007223 */ /* 0x000fe20000000000 */
[----:B------:R-:W-:Y:S01]  /*6fc0*/  FMUL R3, R47, R6 ;  /* 0x000000062f037220 */ /* 0x000fe20000400000 */
[----:B------:R-:W-:Y:S01]  /*6fd0*/  FFMA R2, R49, R4, R2 ;  /* 0x0000000431027223 */ /* 0x000fe20000000002 */
[C---:B------:R-:W-:Y:S01]  /*6fe0*/  FMUL R4, R47.reuse, R8 ;  /* 0x000000082f047220 */ /* 0x040fe20000400000 */
[C---:B------:R-:W-:Y:S01]  /*6ff0*/  FMUL R8, R47.reuse, R12 ;  /* 0x0000000c2f087220 */ /* 0x040fe20000400000 */
[C---:B------:R-:W-:Y:S01]  /*7000*/  FMUL R12, R47.reuse, R16 ;  /* 0x000000102f0c7220 */ /* 0x040fe20000400000 */
[C---:B------:R-:W-:Y:S01]  /*7010*/  FMUL R16, R47.reuse, R20 ;  /* 0x000000142f107220 */ /* 0x040fe20000400000 */
[----:B------:R-:W-:Y:S01]  /*7020*/  F2FP.BF16.F32.PACK_AB R52, R2, R0 ;  /* 0x000000000234723e */ /* 0x000fe200000010ff */
[C---:B------:R-:W-:Y:S01]  /*7030*/  FMUL R20, R47.reuse, R24 ;  /* 0x000000182f147220 */ /* 0x040fe20000400000 */
[C---:B------:R-:W-:Y:S01]  /*7040*/  LOP3.LUT R0, R58.reuse, 0xffff0000, RZ, 0xc0, !PT ;  /* 0xffff00003a007812 */ /* 0x040fe200078ec0ff */
[----:B------:R-:W-:Y:S01]  /*7050*/  FMUL R24, R47, R28 ;  /* 0x0000001c2f187220 */ /* 0x000fe20000400000 */
[----:B------:R-:W-:Y:S01]  /*7060*/  SHF.L.U32 R2, R59, 0x10, RZ ;  /* 0x000000103b027819 */ /* 0x000fe200000006ff */
[C---:B------:R-:W-:Y:S01]  /*7070*/  FMUL R28, R47.reuse, R32 ;  /* 0x000000202f1c7220 */ /* 0x040fe20000400000 */
[----:B------:R-:W-:Y:S01]  /*7080*/  SHF.L.U32 R32, R58, 0x10, RZ ;  /* 0x000000103a207819 */ /* 0x000fe200000006ff */
[----:B------:R-:W-:Y:S01]  /*7090*/  FMUL R5, R47, R9 ;  /* 0x000000092f057220 */ /* 0x000fe20000400000 */
[C---:B------:R-:W-:Y:S01]  /*70a0*/  FFMA R3, R49.reuse, R50, R3 ;  /* 0x0000003231037223 */ /* 0x040fe20000000003 */
[----:B------:R-:W-:Y:S01]  /*70b0*/  FFMA R7, R49, R51, R7 ;  /* 0x0000003331077223 */ /* 0x000fe20000000007 */
[----:B------:R-:W-:Y:S01]  /*70c0*/  FMUL R6, R47, R10 ;  /* 0x0000000a2f067220 */ /* 0x000fe20000400000 */
[----:B------:R-:W-:Y:S01]  /*70d0*/  FFMA R4, R49, R32, R4 ;  /* 0x0000002031047223 */ /* 0x000fe20000000004 */
[----:B------:R-:W-:Y:S01]  /*70e0*/  LOP3.LUT R32, R59, 0xffff0000, RZ, 0xc0, !PT ;  /* 0xffff00003b207812 */ /* 0x000fe200078ec0ff */
[----:B------:R-:W-:Y:S01]  /*70f0*/  FFMA R5, R49, R0, R5 ;  /* 0x0000000031057223 */ /* 0x000fe20000000005 */
[C---:B------:R-:W-:Y:S01]  /*7100*/  SHF.L.U32 R0, R64.reuse, 0x10, RZ ;  /* 0x0000001040007819 */ /* 0x040fe200000006ff */
[----:B------:R-:W-:Y:S01]  /*7110*/  FMUL R11, R47, R11 ;  /* 0x0000000b2f0b7220 */ /* 0x000fe20000400000 */
[----:B------:R-:W-:Y:S01]  /*7120*/  F2FP.BF16.F32.PACK_AB R53, R7, R3 ;  /* 0x000000030735723e */ /* 0x000fe200000010ff */
[C---:B------:R-:W-:Y:S01]  /*7130*/  FFMA R6, R49.reuse, R2, R6 ;  /* 0x0000000231067223 */ /* 0x040fe20000000006 */
[----:B------:R-:W-:Y:S01]  /*7140*/  LOP3.LUT R2, R64, 0xffff0000, RZ, 0xc0, !PT ;  /* 0xffff000040027812 */ /* 0x000fe200078ec0ff */
[----:B------:R-:W-:Y:S01]  /*7150*/  FFMA R11, R49, R32, R11 ;  /* 0x00000020310b7223 */ /* 0x000fe2000000000b */
[----:B------:R-:W-:Y:S01]  /*7160*/  SHF.L.U32 R3, R65, 0x10, RZ ;  /* 0x0000001041037819 */ /* 0x000fe200000006ff */
[----:B------:R-:W-:Y:S01]  /*7170*/  FFMA R8, R49, R0, R8 ;  /* 0x0000000031087223 */ /* 0x000fe20000000008 */
[----:B------:R-:W-:Y:S01]  /*7180*/  LOP3.LUT R0, R65, 0xffff0000, RZ, 0xc0, !PT ;  /* 0xffff000041007812 */ /* 0x000fe200078ec0ff */
[----:B------:R-:W-:Y:S01]  /*7190*/  FMUL R9, R47, R13 ;  /* 0x0000000d2f097220 */ /* 0x000fe20000400000 */
[----:B------:R-:W-:Y:S01]  /*71a0*/  F2FP.BF16.F32.PACK_AB R54, R5, R4 ;  /* 0x000000040536723e */ /* 0x000fe200000010ff */
[----:B------:R-:W-:Y:S01]  /*71b0*/  FMUL R10, R47, R14 ;  /* 0x0000000e2f0a7220 */ /* 0x000fe20000400000 */
[----:B------:R-:W-:Y:S01]  /*71c0*/  F2FP.BF16.F32.PACK_AB R55, R11, R6 ;  /* 0x000000060b37723e */ /* 0x000fe200000010ff */
[----:B------:R-:W-:Y:S01]  /*71d0*/  FMUL R15, R47, R15 ;  /* 0x0000000f2f0f7220 */ /* 0x000fe20000400000 */
[----:B------:R-:W-:Y:S01]  /*71e0*/  SHF.L.U32 R4, R81, 0x10, RZ ;  /* 0x0000001051047819 */ /* 0x000fe200000006ff */
[C---:B------:R-:W-:Y:S01]  /*71f0*/  FFMA R9, R49.reuse, R2, R9 ;  /* 0x0000000231097223 */ /* 0x040fe20000000009 */
[C---:B------:R-:W-:Y:S01]  /*7200*/  SHF.L.U32 R2, R66.reuse, 0x10, RZ ;  /* 0x0000001042027819 */ /* 0x040fe200000006ff */
[C---:B------:R-:W-:Y:S01]  /*7210*/  FFMA R10, R49.reuse, R3, R10 ;  /* 0x00000003310a7223 */ /* 0x040fe2000000000a */
[----:B------:R-:W-:Y:S01]  /*7220*/  LOP3.LUT R3, R66, 0xffff0000, RZ, 0xc0, !PT ;  /* 0xffff000042037812 */ /* 0x000fe200078ec0ff */
[----:B------:R-:W-:Y:S01]  /*7230*/  FFMA R15, R49, R0, R15 ;  /* 0x00000000310f7223 */ /* 0x000fe2000000000f */
[----:B------:R-:W-:Y:S01]  /*7240*/  SHF.L.U32 R0, R67, 0x10, RZ ;  /* 0x0000001043007819 */ /* 0x000fe200000006ff */
[----:B------:R-:W-:Y:S01]  /*7250*/  FMUL R13, R47, R17 ;  /* 0x000000112f0d7220 */ /* 0x000fe20000400000 */
[----:B------:R-:W-:Y:S01]  /*7260*/  F2FP.BF16.F32.PACK_AB R8, R9, R8 ;  /* 0x000000080908723e */ /* 0x000fe200000010ff */
[----:B------:R-:W-:Y:S01]  /*7270*/  FMUL R14, R47, R18 ;  /* 0x000000122f0e7220 */ /* 0x000fe20000400000 */
[----:B------:R-:W-:Y:S01]  /*7280*/  F2FP.BF16.F32.PACK_AB R9, R15, R10 ;  /* 0x0000000a0f09723e */ /* 0x000fe200000010ff */
[----:B------:R-:W-:Y:S01]  /*7290*/  FFMA R12, R49, R2, R12 ;  /* 0x00000002310c7223 */ /* 0x000fe2000000000c */
[----:B------:R-:W-:Y:S01]  /*72a0*/  LOP3.LUT R2, R67, 0xffff0000, RZ, 0xc0, !PT ;  /* 0xffff000043027812 */ /* 0x000fe200078ec0ff */
[----:B------:R-:W-:Y:S01]  /*72b0*/  FFMA R13, R49, R3, R13 ;  /* 0x00000003310d7223 */ /* 0x000fe2000000000d */
[----:B------:R-:W-:Y:S01]  /*72c0*/  SHF.L.U32 R3, R73, 0x10, RZ ;  /* 0x0000001049037819 */ /* 0x000fe200000006ff */
[----:B------:R-:W-:Y:S01]  /*72d0*/  FFMA R14, R49, R0, R14 ;  /* 0x00000000310e7223 */ /* 0x000fe2000000000e */
[C---:B------:R-:W-:Y:S01]  /*72e0*/  SHF.L.U32 R0, R72.reuse, 0x10, RZ ;  /* 0x0000001048007819 */ /* 0x040fe200000006ff */
[----:B------:R-:W-:Y:S01]  /*72f0*/  FMUL R19, R47, R19 ;  /* 0x000000132f137220 */ /* 0x000fe20000400000 */
[----:B------:R-:W-:Y:S01]  /*7300*/  F2FP.BF16.F32.PACK_AB R10, R13, R12 ;  /* 0x0000000c0d0a723e */ /* 0x000fe200000010ff */
[----:B------:R-:W-:Y:S01]  /*7310*/  FMUL R17, R47, R21 ;  /* 0x000000152f117220 */ /* 0x000fe20000400000 */
[----:B------:R-:W-:Y:S01]  /*7320*/  LOP3.LUT R5, R83, 0xffff0000, RZ, 0xc0, !PT ;  /* 0xffff000053057812 */ /* 0x000fe200078ec0ff */
[C---:B------:R-:W-:Y:S01]  /*7330*/  FFMA R19, R49.reuse, R2, R19 ;  /* 0x0000000231137223 */ /* 0x040fe20000000013 */
[----:B------:R-:W-:Y:S01]  /*7340*/  LOP3.LUT R2, R72, 0xffff0000, RZ, 0xc0, !PT ;  /* 0xffff000048027812 */ /* 0x000fe200078ec0ff */
[----:B------:R1:W-:Y:S01]  /*7350*/  STS.128 [R104+0x2000], R52 ;  /* 0x0020003468007388 */ /* 0x0003e20000000c00 */
[----:B------:R-:W-:Y:S01]  /*7360*/  FFMA R16, R49, R0, R16 ;  /* 0x0000000031107223 */ /* 0x000fe20000000010 */
[----:B------:R-:W-:Y:S01]  /*7370*/  LOP3.LUT R0, R73, 0xffff0000, RZ, 0xc0, !PT ;  /* 0xffff000049007812 */ /* 0x000fe200078ec0ff */
[----:B------:R-:W-:Y:S01]  /*7380*/  FMUL R18, R47, R22 ;  /* 0x000000162f127220 */ /* 0x000fe20000400000 */
[----:B------:R-:W-:Y:S01]  /*7390*/  F2FP.BF16.F32.PACK_AB R11, R19, R14 ;  /* 0x0000000e130b723e */ /* 0x000fe200000010ff */
[----:B------:R-:W-:Y:S01]  /*73a0*/  FMUL R23, R47, R23 ;  /* 0x000000172f177220 */ /* 0x000fe20000400000 */
[C---:B------:R-:W-:Y:S01]  /*73b0*/  FFMA R17, R49.reuse, R2, R17 ;  /* 0x0000000231117223 */ /* 0x040fe20000000011 */
[C---:B------:R-:W-:Y:S01]  /*73c0*/  SHF.L.U32 R2, R74.reuse, 0x10, RZ ;  /* 0x000000104a027819 */ /* 0x040fe200000006ff */
[----:B------:R-:W-:Y:S01]  /*73d0*/  FFMA R18, R49, R3, R18 ;  /* 0x0000000331127223 */ /* 0x000fe20000000012 */
[----:B------:R-:W-:Y:S01]  /*73e0*/  SHF.L.U32 R3, R75, 0x10, RZ ;  /* 0x000000104b037819 */ /* 0x000fe200000006ff */
[----:B------:R1:W-:Y:S01]  /*73f0*/  STS.128 [R103+0x2010], R8 ;  /* 0x0020100867007388 */ /* 0x0003e20000000c00 */
[----:B------:R-:W-:Y:S01]  /*7400*/  F2FP.BF16.F32.PACK_AB R16, R17, R16 ;  /* 0x000000101110723e */ /* 0x000fe200000010ff */
[----:B------:R-:W-:Y:S01]  /*7410*/  FFMA R23, R49, R0, R23 ;  /* 0x0000000031177223 */ /* 0x000fe20000000017 */
[----:B------:R-:W-:Y:S01]  /*7420*/  LOP3.LUT R0, R74, 0xffff0000, RZ, 0xc0, !PT ;  /* 0xffff00004a007812 */ /* 0x000fe200078ec0ff */
[C---:B------:R-:W-:Y:S01]  /*7430*/  FMUL R21, R47.reuse, R25 ;  /* 0x000000192f157220 */ /* 0x040fe20000400000 */
[----:B------:R-:W-:Y:S01]  /*7440*/  FMUL R22, R47, R26 ;  /* 0x0000001a2f167220 */ /* 0x000fe20000400000 */
[C---:B------:R-:W-:Y:S01]  /*7450*/  FFMA R20, R49.reuse, R2, R20 ;  /* 0x0000000231147223 */ /* 0x040fe20000000014 */
[C---:B------:R-:W-:Y:S01]  /*7460*/  SHF.L.U32 R2, R80.reuse, 0x10, RZ ;  /* 0x0000001050027819 */ /* 0x040fe200000006ff */
[----:B------:R-:W-:Y:S01]  /*7470*/  FFMA R21, R49, R0, R21 ;  /* 0x0000000031157223 */ /* 0x000fe20000000015 */
[----:B------:R-:W-:Y:S01]  /*7480*/  LOP3.LUT R0, R75, 0xffff0000, RZ, 0xc0, !PT ;  /* 0xffff00004b007812 */ /* 0x000fe200078ec0ff */
[----:B------:R-:W-:Y:S01]  /*7490*/  FFMA R22, R49, R3, R22 ;  /* 0x0000000331167223 */ /* 0x000fe20000000016 */
[C---:B------:R-:W-:Y:S01]  /*74a0*/  FMUL R27, R47.reuse, R27 ;  /* 0x0000001b2f1b7220 */ /* 0x040fe20000400000 */
[----:B------:R-:W-:Y:S01]  /*74b0*/  LOP3.LUT R3, R80, 0xffff0000, RZ, 0xc0, !PT ;  /* 0xffff000050037812 */ /* 0x000fe200078ec0ff */
[C---:B------:R-:W-:Y:S01]  /*74c0*/  FMUL R25, R47.reuse, R29 ;  /* 0x0000001d2f197220 */ /* 0x040fe20000400000 */
[----:B------:R-:W-:Y:S01]  /*74d0*/  FMUL R26, R47, R30 ;  /* 0x0000001e2f1a7220 */ /* 0x000fe20000400000 */
[C---:B------:R-:W-:Y:S01]  /*74e0*/  FFMA R27, R49.reuse, R0, R27 ;  /* 0x00000000311b7223 */ /* 0x040fe2000000001b */
[----:B------:R-:W-:Y:S01]  /*74f0*/  FFMA R24, R49, R2, R24 ;  /* 0x0000000231187223 */ /* 0x000fe20000000018 */
[----:B------:R-:W-:Y:S01]  /*7500*/  LOP3.LUT R0, R81, 0xffff0000, RZ, 0xc0, !PT ;  /* 0xffff000051007812 */ /* 0x000fe200078ec0ff */
[----:B------:R-:W-:Y:S01]  /*7510*/  FFMA R25, R49, R3, R25 ;  /* 0x0000000331197223 */ /* 0x000fe20000000019 */
[----:B------:R-:W-:Y:S01]  /*7520*/  FMUL R31, R47, R31 ;  /* 0x0000001f2f1f7220 */ /* 0x000fe20000400000 */
[C---:B------:R-:W-:Y:S01]  /*7530*/  SHF.L.U32 R2, R82.reuse, 0x10, RZ ;  /* 0x0000001052027819 */ /* 0x040fe200000006ff */
[----:B------:R-:W-:Y:S01]  /*7540*/  FFMA R26, R49, R4, R26 ;  /* 0x00000004311a7223 */ /* 0x000fe2000000001a */
[----:B------:R-:W-:Y:S01]  /*7550*/  LOP3.LUT R3, R82, 0xffff0000, RZ, 0xc0, !PT ;  /* 0xffff000052037812 */ /* 0x000fe200078ec0ff */
[----:B------:R-:W-:Y:S01]  /*7560*/  FMUL R29, R47, R33 ;  /* 0x000000212f1d7220 */ /* 0x000fe20000400000 */
[----:B------:R-:W-:Y:S01]  /*7570*/  SHF.L.U32 R4, R83, 0x10, RZ ;  /* 0x0000001053047819 */ /* 0x000fe200000006ff */
[----:B------:R-:W-:Y:S01]  /*7580*/  FMUL R30, R47, R34 ;  /* 0x000000222f1e7220 */ /* 0x000fe20000400000 */
[----:B------:R-:W-:Y:S01]  /*7590*/  F2FP.BF16.F32.PACK_AB R17, R23, R18 ;  /* 0x000000121711723e */ /* 0x000fe200000010ff */
[----:B------:R-:W-:Y:S01]  /*75a0*/  FFMA R31, R49, R0, R31 ;  /* 0x00000000311f7223 */ /* 0x000fe2000000001f */
[----:B------:R-:W-:Y:S01]  /*75b0*/  FMUL R35, R47, R35 ;  /* 0x000000232f237220 */ /* 0x000fe20000400000 */
[----:B------:R-:W-:Y:S01]  /*75c0*/  F2FP.BF16.F32.PACK_AB R18, R21, R20 ;  /* 0x000000141512723e */ /* 0x000fe200000010ff */
[----:B------:R-:W-:Y:S01]  /*75d0*/  FFMA R28, R49, R2, R28 ;  /* 0x00000002311c7223 */ /* 0x000fe2000000001c */
[----:B------:R-:W-:Y:S01]  /*75e0*/  F2FP.BF16.F32.PACK_AB R19, R27, R22 ;  /* 0x000000161b13723e */ /* 0x000fe200000010ff */
[C---:B------:R-:W-:Y:S01]  /*75f0*/  FFMA R29, R49.reuse, R3, R29 ;  /* 0x00000003311d7223 */ /* 0x040fe2000000001d */
[C---:B------:R-:W-:Y:S01]  /*7600*/  FFMA R30, R49.reuse, R4, R30 ;  /* 0x00000004311e7223 */ /* 0x040fe2000000001e */
[----:B------:R-:W-:Y:S01]  /*7610*/  FFMA R35, R49, R5, R35 ;  /* 0x0000000531237223 */ /* 0x000fe20000000023 */
[----:B------:R-:W-:Y:S01]  /*7620*/  F2FP.BF16.F32.PACK_AB R24, R25, R24 ;  /* 0x000000181918723e */ /* 0x000fe200000010ff */
[----:B------:R1:W-:Y:S01]  /*7630*/  STS.128 [R102+0x2020], R16 ;  /* 0x0020201066007388 */ /* 0x0003e20000000c00 */
[----:B------:R-:W-:Y:S02]  /*7640*/  F2FP.BF16.F32.PACK_AB R25, R31, R26 ;  /* 0x0000001a1f19723e */ /* 0x000fe400000010ff */
[----:B------:R-:W-:Y:S02]  /*7650*/  F2FP.BF16.F32.PACK_AB R26, R29, R28 ;  /* 0x0000001c1d1a723e */ /* 0x000fe400000010ff */
[----:B------:R-:W-:Y:S02]  /*7660*/  F2FP.BF16.F32.PACK_AB R27, R35, R30 ;  /* 0x0000001e231b723e */ /* 0x000fe400000010ff */
[----:B------:R-:W-:Y:S02]  /*7670*/  LEA R0, R60, UR48, 0x3 ;  /* 0x000000303c007c11 */ /* 0x000fe4000f8e18ff */
[----:B------:R-:W-:Y:S01]  /*7680*/  @P6 SHF.L.U32 R2, R101, 0x1f, RZ ;  /* 0x0000001f65026819 */ /* 0x000fe200000006ff */
        /* <DEDUP_REMOVED lines=9> */
[----:B------:R-:W-:Y:S02]  /*7720*/  UIADD3 UR8, UP0, UPT, UR52, 0x680, URZ ;  /* 0x0000068034087890 */ /* 0x000fe4000ff1e0ff */
[----:B------:R-:W-:Y:S02]  /*7730*/  UIADD3 UR5, UPT, UPT, UR41, 0x20, URZ ;  /* 0x0000002029057890 */ /* 0x000fe4000fffe0ff */
[----:B------:R-:W-:Y:S02]  /*7740*/  UIADD3 UR4, UPT, UPT, UR48, 0x2200, URZ ;  /* 0x0000220030047890 */ /* 0x000fe4000fffe0ff */
[----:B------:R-:W-:Y:S01]  /*7750*/  UIADD3.X UR9, UPT, UPT, URZ, UR53, URZ, UP0, !UPT ;  /* 0x00000035ff097290 */ /* 0x000fe200087fe4ff */
[----:B------:R-:W-:Y:S01]  /*7760*/  UMOV UR6, UR42 ;  /* 0x0000002a00067c82 */ /* 0x000fe20008000000 */
[----:B------:R-:W-:Y:S07]  /*7770*/  UMOV UR7, UR36 ;  /* 0x0000002400077c82 */ /* 0x000fee0008000000 */
[----:B------:R2:W-:Y:S01]  /*7780*/  UTMASTG.3D [UR4], [UR8] ;  /* 0x00000004080073b5 */ /* 0x0005e20008010000 */
[----:B------:R0:W-:Y:S01]  /*7790*/  UTMACMDFLUSH ;  /* 0x00000000000079b7 */ /* 0x0001e20000000000 */
[----:B--2---:R-:W-:Y:S04]  /*77a0*/  DEPBAR.LE SB0, 0x1 ;  /* 0x000080400000791a */ /* 0x004fe80000000000 */
.L_x_126:
[----:B------:R-:W-:Y:S05]  /*77b0*/  BSYNC.RECONVERGENT B0 ;  /* 0x0000000000007941 */ /* 0x000fea0003800200 */
.L_x_125:
[----:B------:R-:W-:Y:S01]  /*77c0*/  BAR.SYNC.DEFER_BLOCKING 0x1, 0x80 ;  /* 0x0042000000007b1d */ /* 0x000fe20000010000 */
[----:B------:R-:W-:Y:S04]  /*77d0*/  UIADD3 UR40, UPT, UPT, UR51, 0x1, URZ ;  /* 0x0000000133287890 */ /* 0x000fe8000fffe0ff */
[----:B------:R-:W-:Y:S04]  /*77e0*/  UISETP.NE.AND UP0, UPT, UR40, 0x4, UPT ;  /* 0x000000042800788c */ /* 0x000fe8000bf05270 */
[----:B------:R-:W-:Y:S01]  /*77f0*/  USEL UR40, UR40, URZ, UP0 ;  /* 0x000000ff28287287 */ /* 0x000fe20008000000 */
[----:B------:R2:W-:Y:S01]  /*7800*/  @P6 SYNCS.ARRIVE.TRANS64.RED.A1T0 RZ, [R63+URZ], RZ ;  /* 0x000000ff3fff69a7 */ /* 0x0005e200081004ff */
[----:B------:R-:W-:Y:S01]  /*7810*/  BSSY B1, `(.L_x_127) ;  /* 0x0000017000017945 */ /* 0x000fe20003800000 */
[----:B------:R-:W4:Y:S02]  /*7820*/  @P6 SYNCS.PHASECHK.TRANS64.TRYWAIT P0, [R0+URZ+0x40], R2 ;  /* 0x00004002000065a7 */ /* 0x000f2400080011ff */
[----:B----4-:R-:W-:Y:S01]  /*7830*/  @P6 SEL R61, RZ, 0x1, !P0 ;  /* 0x00000001ff3d6807 */ /* 0x010fe20004000000 */
[----:B--2---:R-:W-:Y:S06]  /*7840*/  @!P6 BRA `(.L_x_128) ;  /* 0x00000000004ce947 */ /* 0x004fec0003800000 */
        /* <DEDUP_REMOVED lines=9> */
[----:B------:R-:W-:Y:S04]  /*78e0*/  SHF.L.U32 R6, R101, 0x1f, RZ ;  /* 0x0000001f65067819 */ /* 0x000fe800000006ff */
[----:B------:R-:W2:Y:S02]  /*78f0*/  SYNCS.PHASECHK.TRANS64.TRYWAIT P0, [R0+URZ+0x40], R6 ;  /* 0x00004006000075a7 */ /* 0x000ea400080011ff */
[----:B--2---:R-:W-:Y:S05]  /*7900*/  @!P0 BRA `(.L_x_131) ;  /* 0x0000002400b08947 */ /* 0x004fea0003800000 */
.L_x_130:
[----:B------:R-:W-:Y:S05]  /*7910*/  BSYNC B0 ;  /* 0x0000000000007941 */ /* 0x000fea0003800000 */
.L_x_129:
[----:B------:R-:W-:Y:S02]  /*7920*/  ISETP.NE.AND P0, PT, R62, RZ, PT ;  /* 0x000000ff3e00720c */ /* 0x000fe40003f05270 */
[----:B------:R-:W-:Y:S11]  /*7930*/  IADD3 R60, PT, PT, R60, 0x1, RZ ;  /* 0x000000013c3c7810 */ /* 0x000ff60007ffe0ff */
[----:B------:R4:W1:Y:S04]  /*7940*/  @P0 LDS.128 R56, [R5] ;  /* 0x0000000005380984 */ /* 0x0008680000000c00 */
[----:B------:R4:W1:Y:S04]  /*7950*/  @P0 LDS.128 R64, [R4+0x10] ;  /* 0x0000100004400984 */ /* 0x0008680000000c00 */
[----:B------:R4:W1:Y:S04]  /*7960*/  @P0 LDS.128 R72, [R3+0x20] ;  /* 0x0000200003480984 */ /* 0x0008680000000c00 */
[----:B------:R4:W1:Y:S02]  /*7970*/  @P0 LDS.128 R80, [R2+0x30] ;  /* 0x0000300002500984 */ /* 0x0008640000000c00 */
.L_x_128:
[----:B------:R-:W-:Y:S05]  /*7980*/  BSYNC B1 ;  /* 0x0000000000017941 */ /* 0x000fea0003800000 */
.L_x_127:
        /* <DEDUP_REMOVED lines=21> */
.L_x_132:
        /* <DEDUP_REMOVED lines=146> */
.L_x_134:
[----:B------:R-:W-:Y:S05]  /*8400*/  BSYNC.RECONVERGENT B0 ;  /* 0x0000000000007941 */ /* 0x000fea0003800200 */
.L_x_133:
        /* <DEDUP_REMOVED lines=21> */
.L_x_138:
[----:B------:R-:W-:Y:S05]  /*8560*/  BSYNC B0 ;  /* 0x0000000000007941 */ /* 0x000fea0003800000 */
.L_x_137:
[----:B------:R-:W-:Y:S11]  /*8570*/  ISETP.NE.AND P0, PT, R62, RZ, PT ;  /* 0x000000ff3e00720c */ /* 0x000ff60003f05270 */
[----:B------:R-:W-:Y:S02]  /*8580*/  @!UPT UIADD3 URZ, UPT, UPT, URZ, URZ, URZ ;  /* 0x000000fffffff290 */ /* 0x000fe4000fffe0ff */
[----:B------:R4:W1:Y:S04]  /*8590*/  @P0 LDS.128 R56, [R4] ;  /* 0x0000000004380984 */ /* 0x0008680000000c00 */
[----:B------:R4:W1:Y:S04]  /*85a0*/  @P0 LDS.128 R64, [R3+0x10] ;  /* 0x0000100003400984 */ /* 0x0008680000000c00 */
[----:B------:R4:W1:Y:S04]  /*85b0*/  @P0 LDS.128 R72, [R2+0x20] ;  /* 0x0000200002480984 */ /* 0x0008680000000c00 */
[----:B------:R4:W1:Y:S02]  /*85c0*/  @P0 LDS.128 R80, [R60+0x30] ;  /* 0x000030003c500984 */ /* 0x0008640000000c00 */
.L_x_136:
[----:B------:R-:W-:Y:S05]  /*85d0*/  BSYNC B1 ;  /* 0x0000000000017941 */ /* 0x000fea0003800000 */
.L_x_135:
        /* <DEDUP_REMOVED lines=21> */
.L_x_140:
[----:B------:R-:W-:Y:S01]  /*8730*/  ISETP.NE.AND P0, PT, R106, RZ, PT ;  /* 0x000000ff6a00720c */ /* 0x000fe20003f05270 */
[----:B------:R-:W-:Y:S05]  /*8740*/  WARPSYNC.ALL ;  /* 0x0000000000007948 */ /* 0x000fea0003800000 */
[----:B------:R-:W-:Y:S01]  /*8750*/  R2UR UR4, R48 ;  /* 0x00000000300472ca */ /* 0x000fe200000e0000 */
[----:B------:R-:W-:Y:S01]  /*8760*/  BSSY.RECONVERGENT B0, `(.L_x_141) ;  /* 0x000008b000007945 */ /* 0x000fe20003800200 */
[C---:B-1----:R-:W-:Y:S02]  /*8770*/  SHF.L.U32 R48, R56.reuse, 0x10, RZ ;  /* 0x0000001038307819 */ /* 0x042fe400000006ff */
[----:B------:R-:W-:Y:S02]  /*8780*/  LOP3.LUT R50, R56, 0xffff0000, RZ, 0xc0, !PT ;  /* 0xffff000038327812 */ /* 0x000fe400078ec0ff */
[C---:B------:R-:W-:Y:S02]  /*8790*/  SHF.L.U32 R51, R57.reuse, 0x10, RZ ;  /* 0x0000001039337819 */ /* 0x040fe400000006ff */
[----:B------:R-:W-:Y:S02]  /*87a0*/  LOP3.LUT R52, R57, 0xffff0000, RZ, 0xc0, !PT ;  /* 0xffff000039347812 */ /* 0x000fe400078ec0ff */
[C---:B------:R-:W-:Y:S02]  /*87b0*/  SHF.L.U32 R53, R58.reuse, 0x10, RZ ;  /* 0x000000103a357819 */ /* 0x040fe400000006ff */
[----:B------:R-:W-:Y:S01]  /*87c0*/  LOP3.LUT R54, R58, 0xffff0000, RZ, 0xc0, !PT ;  /* 0xffff00003a367812 */ /* 0x000fe200078ec0ff */
[----:B----4-:R-:W1:Y:S01]  /*87d0*/  LDTM.x32 R4, tmem[UR4+0x60] ;  /* 0x00006004000479ee */ /* 0x010e6200082c0000 */
[C---:B------:R-:W-:Y:S01]  /*87e0*/  SHF.L.U32 R55, R59.reuse, 0x10, RZ ;  /* 0x000000103b377819 */ /* 0x040fe200000006ff */
[----:B------:R-:W-:Y:S01]  /*87f0*/  NOP ;  /* 0x0000000000007918 */ /* 0x000fe20000000000 */
[----:B------:R-:W-:Y:S02]  /*8800*/  LOP3.LUT R56, R59, 0xffff0000, RZ, 0xc0, !PT ;  /* 0xffff00003b387812 */ /* 0x000fe400078ec0ff */
[C---:B------:R-:W-:Y:S02]  /*8810*/  SHF.L.U32 R57, R64.reuse, 0x10, RZ ;  /* 0x0000001040397819 */ /* 0x040fe400000006ff */
[----:B------:R-:W-:Y:S02]  /*8820*/  LOP3.LUT R58, R64, 0xffff0000, RZ, 0xc0, !PT ;  /* 0xffff0000403a7812 */ /* 0x000fe400078ec0ff */
[C---:B------:R-:W-:Y:S02]  /*8830*/  SHF.L.U32 R59, R65.reuse, 0x10, RZ ;  /* 0x00000010413b7819 */ /* 0x040fe400000006ff */
[----:B------:R-:W-:Y:S02]  /*8840*/  LOP3.LUT R60, R65, 0xffff0000, RZ, 0xc0, !PT ;  /* 0xffff0000413c7812 */ /* 0x000fe400078ec0ff */
[C---:B------:R-:W-:Y:S02]  /*8850*/  SHF.L.U32 R61, R66.reuse, 0x10, RZ ;  /* 0x00000010423d7819 */ /* 0x040fe400000006ff */
[----:B------:R-:W-:Y:S02]  /*8860*/  LOP3.LUT R62, R66, 0xffff0000, RZ, 0xc0, !PT ;  /* 0xffff0000423e7812 */ /* 0x000fe400078ec0ff */
[C---:B------:R-:W-:Y:S02]  /*8870*/  SHF.L.U32 R63, R67.reuse, 0x10, RZ ;  /* 0x00000010433f7819 */ /* 0x040fe400000006ff */
[----:B------:R-:W-:Y:S02]  /*8880*/  IADD3 R112, PT, PT, R112, 0xd0, RZ ;  /* 0x000000d070707810 */ /* 0x000fe40007ffe0ff */
[----:B------:R-:W-:Y:S02]  /*8890*/  LOP3.LUT R64, R67, 0xffff0000, RZ, 0xc0, !PT ;  /* 0xffff000043407812 */ /* 0x000fe400078ec0ff */
[C---:B------:R-:W-:Y:S01]  /*88a0*/  SHF.L.U32 R65, R72.reuse, 0x10, RZ ;  /* 0x0000001048417819 */ /* 0x040fe200000006ff */
[C---:B-1----:R-:W-:Y:S01]  /*88b0*/  FMUL R4, R47.reuse, R4 ;  /* 0x000000042f047220 */ /* 0x042fe20000400000 */
[----:B------:R-:W-:Y:S01]  /*88c0*/  LOP3.LUT R66, R72, 0xffff0000, RZ, 0xc0, !PT ;  /* 0xffff000048427812 */ /* 0x000fe200078ec0ff */
[----:B------:R-:W-:Y:S01]  /*88d0*/  FMUL R5, R47, R5 ;  /* 0x000000052f057220 */ /* 0x000fe20000400000 */
[----:B------:R-:W-:Y:S01]  /*88e0*/  LOP3.LUT R112, R112, 0xfefffff8, RZ, 0xc0, !PT ;  /* 0xfefffff870707812 */ /* 0x000fe200078ec0ff */
[----:B------:R-:W-:Y:S01]  /*88f0*/  FFMA R4, R49, R48, R4 ;  /* 0x0000003031047223 */ /* 0x000fe20000000004 */
[----:B------:R-:W-:Y:S01]  /*8900*/  FMUL R6, R47, R6 ;  /* 0x000000062f067220 */ /* 0x000fe20000400000 */
[----:B------:R-:W-:Y:S01]  /*8910*/  FFMA R5, R49, R50, R5 ;  /* 0x0000003231057223 */ /* 0x000fe20000000005 */
[----:B------:R-:W-:Y:S01]  /*8920*/  SHF.L.U32 R67, R73, 0x10, RZ ;  /* 0x0000001049437819 */ /* 0x000fe200000006ff */
[----:B------:R1:W-:Y:S01]  /*8930*/  SYNCS.ARRIVE.TRANS64.RED.A1T0 RZ, [R112+URZ], RZ ;  /* 0x000000ff70ff79a7 */ /* 0x0003e200081004ff */
[----:B------:R-:W-:Y:S01]  /*8940*/  FFMA R6, R49, R51, R6 ;  /* 0x0000003331067223 */ /* 0x000fe20000000006 */
[----:B------:R-:W-:Y:S01]  /*8950*/  FMUL R7, R47, R7 ;  /* 0x000000072f077220 */ /* 0x000fe20000400000 */
[----:B------:R-:W-:Y:S01]  /*8960*/  F2FP.BF16.F32.PACK_AB R4, R5, R4 ;  /* 0x000000040504723e */ /* 0x000fe200000010ff */
[C---:B------:R-:W-:Y:S01]  /*8970*/  FMUL R8, R47.reuse, R8 ;  /* 0x000000082f087220 */ /* 0x040fe20000400000 */
[----:B------:R-:W-:Y:S01]  /*8980*/  FMUL R9, R47, R9 ;  /* 0x000000092f097220 */ /* 0x000fe20000400000 */
[----:B------:R-:W-:Y:S01]  /*8990*/  LOP3.LUT R68, R73, 0xffff0000, RZ, 0xc0, !PT ;  /* 0xffff000049447812 */ /* 0x000fe200078ec0ff */
[C---:B------:R-:W-:Y:S01]  /*89a0*/  FFMA R7, R49.reuse, R52, R7 ;  /* 0x0000003431077223 */ /* 0x040fe20000000007 */
[C---:B------:R-:W-:Y:S01]  /*89b0*/  FFMA R8, R49.reuse, R53, R8 ;  /* 0x0000003531087223 */ /* 0x040fe20000000008 */
[C---:B------:R-:W-:Y:S01]  /*89c0*/  SHF.L.U32 R69, R74.reuse, 0x10, RZ ;  /* 0x000000104a457819 */ /* 0x040fe200000006ff */
[----:B------:R-:W-:Y:S01]  /*89d0*/  FFMA R9, R49, R54, R9 ;  /* 0x0000003631097223 */ /* 0x000fe20000000009 */
[----:B------:R-:W-:Y:S01]  /*89e0*/  FMUL R10, R47, R10 ;  /* 0x0000000a2f0a7220 */ /* 0x000fe20000400000 */
[----:B------:R-:W-:Y:S01]  /*89f0*/  F2FP.BF16.F32.PACK_AB R5, R7, R6 ;  /* 0x000000060705723e */ /* 0x000fe200000010ff */
[C---:B------:R-:W-:Y:S01]  /*8a00*/  FMUL R11, R47.reuse, R11 ;  /* 0x0000000b2f0b7220 */ /* 0x040fe20000400000 */
[----:B------:R-:W-:Y:S01]  /*8a10*/  FMUL R0, R47, R12 ;  /* 0x0000000c2f007220 */ /* 0x000fe20000400000 */
[----:B------:R-:W-:Y:S01]  /*8a20*/  F2FP.BF16.F32.PACK_AB R6, R9, R8 ;  /* 0x000000080906723e */ /* 0x000fe200000010ff */
[C---:B------:R-:W-:Y:S01]  /*8a30*/  FFMA R10, R49.reuse, R55, R10 ;  /* 0x00000037310a7223 */ /* 0x040fe2000000000a */
[C---:B------:R-:W-:Y:S01]  /*8a40*/  FFMA R11, R49.reuse, R56, R11 ;  /* 0x00000038310b7223 */ /* 0x040fe2000000000b */
[----:B------:R-:W-:Y:S01]  /*8a50*/  LOP3.LUT R70, R74, 0xffff0000, RZ, 0xc0, !PT ;  /* 0xffff00004a467812 */ /* 0x000fe200078ec0ff */
[----:B------:R-:W-:Y:S01]  /*8a60*/  FFMA R0, R49, R57, R0 ;  /* 0x0000003931007223 */ /* 0x000fe20000000000 */
[----:B------:R-:W-:Y:S01]  /*8a70*/  FMUL R2, R47, R13 ;  /* 0x0000000d2f027220 */ /* 0x000fe20000400000 */
[----:B------:R-:W-:Y:S01]  /*8a80*/  SHF.L.U32 R71, R75, 0x10, RZ ;  /* 0x000000104b477819 */ /* 0x000fe200000006ff */
[----:B------:R-:W-:Y:S01]  /*8a90*/  FMUL R3, R47, R14 ;  /* 0x0000000e2f037220 */ /* 0x000fe20000400000 */
[----:B------:R-:W-:Y:S01]  /*8aa0*/  F2FP.BF16.F32.PACK_AB R7, R11, R10 ;  /* 0x0000000a0b07723e */ /* 0x000fe200000010ff */
[----:B------:R-:W-:Y:S01]  /*8ab0*/  FFMA R2, R49, R58, R2 ;  /* 0x0000003a31027223 */ /* 0x000fe20000000002 */
[C---:B------:R-:W-:Y:S01]  /*8ac0*/  FMUL R15, R47.reuse, R15 ;  /* 0x0000000f2f0f7220 */ /* 0x040fe20000400000 */
[C---:B------:R-:W-:Y:S01]  /*8ad0*/  FMUL R12, R47.reuse, R16 ;  /* 0x000000102f0c7220 */ /* 0x040fe20000400000 */
[----:B------:R-:W-:Y:S01]  /*8ae0*/  FMUL R13, R47, R17 ;  /* 0x000000112f0d7220 */ /* 0x000fe20000400000 */
[----:B------:R1:W-:Y:S01]  /*8af0*/  STS.128 [R104+0x6000], R4 ;  /* 0x0060000468007388 */ /* 0x0003e20000000c00 */
[----:B------:R-:W-:Y:S01]  /*8b00*/  LOP3.LUT R72, R75, 0xffff0000, RZ, 0xc0, !PT ;  /* 0xffff00004b487812 */ /* 0x000fe200078ec0ff */
[C---:B------:R-:W-:Y:S01]  /*8b10*/  FFMA R3, R49.reuse, R59, R3 ;  /* 0x0000003b31037223 */ /* 0x040fe20000000003 */
[----:B------:R-:W-:Y:S01]  /*8b20*/  SHF.L.U32 R73, R80, 0x10, RZ ;  /* 0x0000001050497819 */ /* 0x000fe200000006ff */
[C---:B------:R-:W-:Y:S01]  /*8b30*/  FFMA R15, R49.reuse, R60, R15 ;  /* 0x0000003c310f7223 */ /* 0x040fe2000000000f */
[----:B------:R-:W-:Y:S01]  /*8b40*/  F2FP.BF16.F32.PACK_AB R8, R2, R0 ;  /* 0x000000000208723e */ /* 0x000fe200000010ff */
[C---:B------:R-:W-:Y:S01]  /*8b50*/  FFMA R12, R49.reuse, R61, R12 ;  /* 0x0000003d310c7223 */ /* 0x040fe2000000000c */
[----:B------:R-:W-:Y:S01]  /*8b60*/  FFMA R13, R49, R62, R13 ;  /* 0x0000003e310d7223 */ /* 0x000fe2000000000d */
[C---:B------:R-:W-:Y:S01]  /*8b70*/  FMUL R14, R47.reuse, R18 ;  /* 0x000000122f0e7220 */ /* 0x040fe20000400000 */
[C---:B------:R-:W-:Y:S01]  /*8b80*/  FMUL R19, R47.reuse, R19 ;  /* 0x000000132f137220 */ /* 0x040fe20000400000 */
[C---:B------:R-:W-:Y:S01]  /*8b90*/  FMUL R16, R47.reuse, R20 ;  /* 0x000000142f107220 */ /* 0x040fe20000400000 */
[----:B------:R-:W-:Y:S01]  /*8ba0*/  FMUL R17, R47, R21 ;  /* 0x000000152f117220 */ /* 0x000fe20000400000 */
[----:B------:R-:W-:Y:S01]  /*8bb0*/  FFMA R14, R49, R63, R14 ;  /* 0x0000003f310e7223 */ /* 0x000fe2000000000e */
        /* <DEDUP_REMOVED lines=11> */
[----:B------:R-:W-:Y:S01]  /*8c70*/  F2FP.BF16.F32.PACK_AB R9, R15, R3 ;  /* 0x000000030f09723e */ /* 0x000fe200000010ff */
[----:B------:R-:W-:Y:S01]  /*8c80*/  FFMA R20, R49, R69, R20 ;  /* 0x0000004531147223 */ /* 0x000fe20000000014 */
[----:B------:R-:W-:Y:S01]  /*8c90*/  F2FP.BF16.F32.PACK_AB R10, R13, R12 ;  /* 0x0000000c0d0a723e */ /* 0x000fe200000010ff */
[----:B------:R-:W-:Y:S01]  /*8ca0*/  FMUL R24, R47, R28 ;  /* 0x0000001c2f187220 */ /* 0x000fe20000400000 */
[----:B------:R-:W-:Y:S01]  /*8cb0*/  F2FP.BF16.F32.PACK_AB R11, R19, R14 ;  /* 0x0000000e130b723e */ /* 0x000fe200000010ff */
[----:B------:R-:W-:Y:S01]  /*8cc0*/  FFMA R21, R49, R70, R21 ;  /* 0x0000004631157223 */ /* 0x000fe20000000015 */
[----:B------:R-:W-:Y:S01]  /*8cd0*/  LOP3.LUT R74, R80, 0xffff0000, RZ, 0xc0, !PT ;  /* 0xffff0000504a7812 */ /* 0x000fe200078ec0ff */
[----:B------:R-:W-:Y:S01]  /*8ce0*/  FMUL R25, R47, R29 ;  /* 0x0000001d2f197220 */ /* 0x000fe20000400000 */
[----:B------:R-:W-:Y:S01]  /*8cf0*/  SHF.L.U32 R75, R81, 0x10, RZ ;  /* 0x00000010514b7819 */ /* 0x000fe200000006ff */
[----:B------:R1:W-:Y:S01]  /*8d00*/  STS.128 [R103+0x6010], R8 ;  /* 0x0060100867007388 */ /* 0x0003e20000000c00 */
[----:B------:R-:W-:Y:S01]  /*8d10*/  FFMA R22, R49, R71, R22 ;  /* 0x0000004731167223 */ /* 0x000fe20000000016 */
[----:B------:R-:W-:Y:S01]  /*8d20*/  LOP3.LUT R76, R81, 0xffff0000, RZ, 0xc0, !PT ;  /* 0xffff0000514c7812 */ /* 0x000fe200078ec0ff */
[----:B------:R-:W-:Y:S01]  /*8d30*/  FMUL R26, R47, R30 ;  /* 0x0000001e2f1a7220 */ /* 0x000fe20000400000 */
[----:B------:R-:W-:Y:S01]  /*8d40*/  FFMA R27, R49, R72, R27 ;  /* 0x00000048311b7223 */ /* 0x000fe2000000001b */
[C---:B------:R-:W-:Y:S01]  /*8d50*/  SHF.L.U32 R77, R82.reuse, 0x10, RZ ;  /* 0x00000010524d7819 */ /* 0x040fe200000006ff */
[----:B------:R-:W-:Y:S01]  /*8d60*/  FMUL R31, R47, R31 ;  /* 0x0000001f2f1f7220 */ /* 0x000fe20000400000 */
[----:B------:R-:W-:Y:S01]  /*8d70*/  FFMA R24, R49, R73, R24 ;  /* 0x0000004931187223 */ /* 0x000fe20000000018 */
[----:B------:R-:W-:Y:S01]  /*8d80*/  LOP3.LUT R78, R82, 0xffff0000, RZ, 0xc0, !PT ;  /* 0xffff0000524e7812 */ /* 0x000fe200078ec0ff */
[----:B------:R-:W-:Y:S01]  /*8d90*/  FMUL R28, R47, R32 ;  /* 0x000000202f1c7220 */ /* 0x000fe20000400000 */
[----:B------:R-:W-:Y:S01]  /*8da0*/  FFMA R25, R49, R74, R25 ;  /* 0x0000004a31197223 */ /* 0x000fe20000000019 */
[----:B------:R-:W-:Y:S01]  /*8db0*/  SHF.L.U32 R79, R83, 0x10, RZ ;  /* 0x00000010534f7819 */ /* 0x000fe200000006ff */
[----:B------:R-:W-:Y:S01]  /*8dc0*/  FMUL R29, R47, R33 ;  /* 0x000000212f1d7220 */ /* 0x000fe20000400000 */
[----:B------:R-:W-:Y:S01]  /*8dd0*/  F2FP.BF16.F32.PACK_AB R16, R17, R16 ;  /* 0x000000101110723e */ /* 0x000fe200000010ff */
[----:B------:R-:W-:Y:S01]  /*8de0*/  FFMA R26, R49, R75, R26 ;  /* 0x0000004b311a7223 */ /* 0x000fe2000000001a */
[----:B------:R-:W-:Y:S01]  /*8df0*/  LOP3.LUT R80, R83, 0xffff0000, RZ, 0xc0, !PT ;  /* 0xffff000053507812 */ /* 0x000fe200078ec0ff */
        /* <DEDUP_REMOVED lines=33> */
.L_x_142:
[----:B------:R-:W-:Y:S05]  /*9010*/  BSYNC.RECONVERGENT B0 ;  /* 0x0000000000007941 */ /* 0x000fea0003800200 */
.L_x_141:
[----:B------:R-:W-:Y:S01]  /*9020*/  BAR.SYNC.DEFER_BLOCKING 0x1, 0x80 ;  /* 0x0042000000007b1d */ /* 0x000fe20000010000 */
[----:B------:R-:W-:Y:S01]  /*9030*/  UISETP.NE.AND UP0, UPT, UR49, -0x4, UPT ;  /* 0xfffffffc3100788c */ /* 0x000fe2000bf05270 */
[----:B------:R-:W-:Y:S08]  /*9040*/  IADD3 R45, PT, PT, R45, 0x1, RZ ;  /* 0x000000012d2d7810 */ /* 0x000ff00007ffe0ff */
[----:B------:R-:W-:Y:S05]  /*9050*/  BRA.U !UP0, `(.L_x_143) ;  /* 0x0000000108287547 */ /* 0x000fea000b800000 */
[----:B------:R-:W-:Y:S01]  /*9060*/  ISETP.NE.AND P0, PT, R111, RZ, PT ;  /* 0x000000ff6f00720c */ /* 0x000fe20003f05270 */
[----:B------:R-:W-:Y:S01]  /*9070*/  IMAD.U32 R2, RZ, RZ, UR51 ;  /* 0x00000033ff027e24 */ /* 0x000fe2000f8e00ff */
[----:B------:R-:W-:Y:S01]  /*9080*/  UIADD3 UR51, UPT, UPT, UR51, 0x1, URZ ;  /* 0x0000000133337890 */ /* 0x000fe2000fffe0ff */
[----:B------:R-:W-:Y:S03]  /*9090*/  IMAD.U32 R0, RZ, RZ, UR37 ;  /* 0x00000025ff007e24 */ /* 0x000fe6000f8e00ff */
[----:B------:R-:W-:Y:S04]  /*90a0*/  UISETP.NE.AND UP0, UPT, UR51, 0x4, UPT ;  /* 0x000000043300788c */ /* 0x000fe8000bf05270 */
[----:B------:R-:W-:Y:S03]  /*90b0*/  USEL UR51, UR51, URZ, UP0 ;  /* 0x000000ff33337287 */ /* 0x000fe60008000000 */
[----:B------:R-:W-:Y:S05]  /*90c0*/  @P0 LEA R2, R2, UR48, 0x3 ;  /* 0x0000003002020c11 */ /* 0x000fea000f8e18ff */
[----:B------:R-:W-:Y:S05]  /*90d0*/  @P0 VIADD R2, R2, 0x60 ;  /* 0x0000006002020836 */ /* 0x000fea0000000000 */
[----:B------:R-:W-:Y:S04]  /*90e0*/  @P0 PRMT R0, R0, 0x654, R2 ;  /* 0x0000065400000816 */ /* 0x000fe80000000002 */
[----:B------:R2:W-:Y:S03]  /*90f0*/  @P0 SYNCS.ARRIVE.TRANS64.RED.A1T0 RZ, [R0+URZ], RZ ;  /* 0x000000ff00ff09a7 */ /* 0x0005e600081004ff */
.L_x_143:
[----:B------:R-:W-:Y:S01]  /*9100*/  ISETP.NE.AND P2, PT, R107, RZ, PT ;  /* 0x000000ff6b00720c */ /* 0x000fe20003f45270 */
[----:B------:R-:W-:Y:S01]  /*9110*/  UIADD3 UR49, UPT, UPT, UR49, 0x4, URZ ;  /* 0x0000000431317890 */ /* 0x000fe2000fffe0ff */
[----:B------:R-:W-:Y:S01]  /*9120*/  ISETP.NE.AND P0, PT, R109, 0x2, PT ;  /* 0x000000026d00780c */ /* 0x000fe20003f05270 */
[----:B------:R-:W-:Y:S01]  /*9130*/  IMAD.IADD R15, R43, 0x1, R90 ;  /* 0x000000012b0f7824 */ /* 0x000fe200078e025a */
[----:B------:R-:W-:Y:S01]  /*9140*/  ISETP.NE.AND P1, PT, R45, 0x4, PT ;  /* 0x000000042d00780c */ /* 0x000fe20003f25270 */
[----:B------:R-:W-:Y:S01]  /*9150*/  IMAD.IADD R14, R44, 0x1, R91 ;  /* 0x000000012c0e7824 */ /* 0x000fe200078e025b */
[----:B------:R-:W-:Y:S02]  /*9160*/  SEL R2, RZ, 0x1, P0 ;  /* 0x00000001ff027807 */ /* 0x000fe40000000000 */
[----:B--2---:R-:W-:Y:S02]  /*9170*/  SEL R0, RZ, 0x1, P1 ;  /* 0x00000001ff007807 */ /* 0x004fe40000800000 */
[----:B------:R-:W-:Y:S02]  /*9180*/  LOP3.LUT R99, R99, R2, RZ, 0x3c, !PT ;  /* 0x0000000263637212 */ /* 0x000fe400078e3cff */
[----:B------:R-:W-:Y:S02]  /*9190*/  LOP3.LUT R100, R100, R0, RZ, 0x3c, !PT ;  /* 0x0000000064647212 */ /* 0x000fe400078e3cff */
[----:B------:R-:W-:Y:S02]  /*91a0*/  @P2 R2UR UR36, R98 ;  /* 0x00000000622422ca */ /* 0x000fe400000e0000 */
[----:B------:R-:W-:Y:S02]  /*91b0*/  SEL R109, R109, RZ, P0 ;  /* 0x000000ff6d6d7207 */ /* 0x000fe40000000000 */
[----:B------:R-:W-:Y:S01]  /*91c0*/  SEL R45, R45, RZ, P1 ;  /* 0x000000ff2d2d7207 */ /* 0x000fe20000800000 */
[----:B------:R-:W-:Y:S10]  /*91d0*/  @P2 BRA `(.L_x_144) ;  /* 0xffffffc000542947 */ /* 0x000ff4000383ffff */
[----:B------:R-:W-:-:S09]  /*91e0*/  UISETP.NE.AND UP0, UPT, UR50, URZ, UPT ;  /* 0x000000ff3200728c */ /* 0x000fd2000bf05270 */
[----:B------:R-:W-:Y:S05]  /*91f0*/  BRA.U !UP0, `(.L_x_145) ;  /* 0x0000000108487547 */ /* 0x000fea000b800000 */
[----:B------:R-:W2:Y:S02]  /*9200*/  LDCU.64 UR4, c[0x0][0x890] ;  /* 0x00011200ff0477ac */ /* 0x000ea40008000a00 */
[----:B--2---:R-:W-:-:S04]  /*9210*/  UISETP.NE.U32.AND UP0, UPT, UR4, URZ, UPT ;  /* 0x000000ff0400728c */ /* 0x004fc8000bf05070 */
[----:B------:R-:W-:-:S09]  /*9220*/  UISETP.NE.AND.EX UP0, UPT, UR5, URZ, UPT, UP0 ;  /* 0x000000ff0500728c */ /* 0x000fd2000bf05300 */
[----:B------:R-:W-:Y:S05]  /*9230*/  BRA.U UP0, `(.L_x_146) ;  /* 0x00000001000c7547 */ /* 0x000fea000b800000 */
[----:B------:R-:W-:-:S13]  /*9240*/  FSETP.NEU.AND P0, PT, R49, RZ, PT ;  /* 0x000000ff3100720b */ /* 0x000fda0003f0d000 */
[----:B------:R-:W-:Y:S05]  /*9250*/  @!P0 EXIT ;  /* 0x000000000000894d */ /* 0x000fea0003800000 */
[----:B------:R-:W-:Y:S05]  /*9260*/  BRA `(.L_x_145) ;  /* 0x00000000002c7947 */ /* 0x000fea0003800000 */
.L_x_146:
[----:B------:R-:W-:Y:S01]  /*9270*/  ISETP.NE.AND P0, PT, R108, RZ, PT ;  /* 0x000000ff6c00720c */ /* 0x000fe20003f05270 */
[----:B------:R-:W-:-:S12]  /*9280*/  BSSY.RECONVERGENT B0, `(.L_x_145) ;  /* 0x0000009000007945 */ /* 0x000fd80003800200 */
[----:B------:R-:W-:Y:S05]  /*9290*/  @P0 BRA `(.L_x_147) ;  /* 0x0000000000140947 */ /* 0x000fea0003800000 */
[----:B------:R-:W2:Y:S02]  /*92a0*/  LDCU.64 UR4, c[0x0][0x888] ;  /* 0x00011100ff0477ac */ /* 0x000ea40008000a00 */
[----:B--2---:R-:W-:-:S04]  /*92b0*/  ISETP.NE.U32.AND P0, PT, RZ, UR4, PT ;  /* 0x00000004ff007c0c */ /* 0x004fc8000bf05070 */
[----:B------:R-:W-:-:S13]  /*92c0*/  ISETP.NE.AND.EX P0, PT, RZ, UR5, PT, P0 ;  /* 0x00000005ff007c0c */ /* 0x000fda000bf05300 */
[----:B------:R-:W-:Y:S05]  /*92d0*/  @!P0 EXIT ;  /* 0x000000000000894d */ /* 0x000fea0003800000 */
[----:B------:R-:W-:Y:S05]  /*92e0*/  BRA `(.L_x_148) ;  /* 0x0000000000087947 */ /* 0x000fea0003800000 */
.L_x_147:
[----:B------:R-:W-:-:S13]  /*92f0*/  FSETP.NEU.AND P0, PT, R49, RZ, PT ;  /* 0x000000ff3100720b */ /* 0x000fda0003f0d000 */
[----:B------:R-:W-:Y:S05]  /*9300*/  @!P0 EXIT ;  /* 0x000000000000894d */ /* 0x000fea0003800000 */
.L_x_148:
[----:B------:R-:W-:Y:S05]  /*9310*/  BSYNC.RECONVERGENT B0 ;  /* 0x0000000000007941 */ /* 0x000fea0003800200 */
.L_x_145:
[----:B------:R-:W-:Y:S01]  /*9320*/  ULEA UR4, UR51, UR48, 0x3 ;  /* 0x0000003033047291 */ /* 0x000fe2000f8e18ff */
[----:B------:R-:W-:-:S04]  /*9330*/  DEPBAR.LE SB0, 0x0 ;  /* 0x000080000000791a */ /* 0x000fc80000000000 */
[----:B------:R-:W-:-:S04]  /*9340*/  UIADD3 UR4, UPT, UPT, UR4, 0x60, URZ ;  /* 0x0000006004047890 */ /* 0x000fc8000fffe0ff */
[----:B------:R-:W-:-:S09]  /*9350*/  UPRMT UR4, UR37, 0x654, UR4 ;  /* 0x0000065425047896 */ /* 0x000fd20008000004 */
[----:B------:R-:W-:Y:S01]  /*9360*/  SYNCS.ARRIVE.TRANS64.RED.A1T0 RZ, [UR4], RZ ;  /* 0x000000ffffff79a7 */ /* 0x000fe20008100404 */
[----:B------:R-:W-:Y:S05]  /*9370*/  EXIT ;  /* 0x000000000000794d */ /* 0x000fea0003800000 */
.L_x_24:
[----:B--2---:R2:W4:Y:S02]  /*9380*/  SYNCS.PHASECHK.TRANS64.TRYWAIT P0, [R2+URZ+0x100], R3 ;  /* 0x00010003020075a7 */ /* 0x00452400080011ff */
[----:B----4-:R-:W-:Y:S05]  /*9390*/  @!P0 NANOSLEEP.SYNCS 0x989680 ;  /* 0x009896800000895d */ /* 0x010fea0003900000 */
[----:B------:R-:W4:Y:S02]  /*93a0*/  @!P0 SYNCS.PHASECHK.TRANS64 P0, [R2+URZ+0x100], R3 ;  /* 0x00010003020085a7 */ /* 0x000f2400080010ff */
[----:B----4-:R-:W-:Y:S05]  /*93b0*/  @!P0 BRA `(.L_x_24) ;  /* 0xfffffffc00f08947 */ /* 0x010fea000383ffff */
[----:B------:R-:W-:Y:S05]  /*93c0*/  BRA `(.L_x_149) ;  /* 0xffffff8400107947 */ /* 0x000fea000383ffff */
.L_x_27:
[----:B------:R-:W-:-:S07]  /*93d0*/  MOV R2, UR33 ;  /* 0x0000002100027c02 */ /* 0x000fce0008000f00 */
.L_x_150:
[----:B-1----:R1:W2:Y:S02]  /*93e0*/  SYNCS.PHASECHK.TRANS64.TRYWAIT P0, [R2+URZ+0x20], R4 ;  /* 0x00002004020075a7 */ /* 0x0022a400080011ff */
[----:B--2---:R-:W-:Y:S05]  /*93f0*/  @!P0 NANOSLEEP.SYNCS 0x989680 ;  /* 0x009896800000895d */ /* 0x004fea0003900000 */
[----:B------:R-:W2:Y:S02]  /*9400*/  @!P0 SYNCS.PHASECHK.TRANS64 P0, [R2+URZ+0x20], R4 ;  /* 0x00002004020085a7 */ /* 0x000ea400080010ff */
[----:B--2---:R-:W-:Y:S05]  /*9410*/  @!P0 BRA `(.L_x_150) ;  /* 0xfffffffc00f08947 */ /* 0x004fea000383ffff */
[----:B------:R-:W-:Y:S05]  /*9420*/  BRA `(.L_x_26) ;  /* 0xffffff8400787947 */ /* 0x000fea000383ffff */
.L_x_34:
[----:B-1----:R-:W-:-:S07]  /*9430*/  MOV R2, UR17 ;  /* 0x0000001100027c02 */ /* 0x002fce0008000f00 */
.L_x_151:
[----:B-1----:R1:W2:Y:S02]  /*9440*/  SYNCS.PHASECHK.TRANS64.TRYWAIT P0, [R2+URZ+0x20], R4 ;  /* 0x00002004020075a7 */ /* 0x0022a400080011ff */
[----:B--2---:R-:W-:Y:S05]  /*9450*/  @!P0 NANOSLEEP.SYNCS 0x989680 ;  /* 0x009896800000895d */ /* 0x004fea0003900000 */
[----:B------:R-:W2:Y:S02]  /*9460*/  @!P0 SYNCS.PHASECHK.TRANS64 P0, [R2+URZ+0x20], R4 ;  /* 0x00002004020085a7 */ /* 0x000ea400080010ff */
[----:B--2---:R-:W-:Y:S05]  /*9470*/  @!P0 BRA `(.L_x_151) ;  /* 0xfffffffc00f08947 */ /* 0x004fea000383ffff */
[----:B------:R-:W-:Y:S05]  /*9480*/  BRA `(.L_x_33) ;  /* 0xffffff8800347947 */ /* 0x000fea000383ffff */
.L_x_39:
[----:B-1----:R1:W2:Y:S02]  /*9490*/  SYNCS.PHASECHK.TRANS64.TRYWAIT P0, [R2+URZ+0x90], R3 ;  /* 0x00009003020075a7 */ /* 0x0022a400080011ff */
[----:B--2---:R-:W-:Y:S05]  /*94a0*/  @!P0 NANOSLEEP.SYNCS 0x989680 ;  /* 0x009896800000895d */ /* 0x004fea0003900000 */
[----:B------:R-:W2:Y:S02]  /*94b0*/  @!P0 SYNCS.PHASECHK.TRANS64 P0, [R2+URZ+0x90], R3 ;  /* 0x00009003020085a7 */ /* 0x000ea400080010ff */
[----:B--2---:R-:W-:Y:S05]  /*94c0*/  @!P0 BRA `(.L_x_39) ;  /* 0xfffffffc00f08947 */ /* 0x004fea000383ffff */
[----:B------:R-:W-:Y:S05]  /*94d0*/  BRA `(.L_x_152) ;  /* 0xffffff8800d87947 */ /* 0x000fea000383ffff */
.L_x_43:
[----:B---3--:R-:W-:-:S07]  /*94e0*/  MOV R0, UR4 ;  /* 0x0000000400007c02 */ /* 0x008fce0008000f00 */
.L_x_153:
[----:B-1----:R1:W2:Y:S02]  /*94f0*/  SYNCS.PHASECHK.TRANS64.TRYWAIT P0, [R0+URZ], R2 ;  /* 0x00000002000075a7 */ /* 0x0022a400080011ff */
[----:B--2---:R-:W-:Y:S05]  /*9500*/  @!P0 NANOSLEEP.SYNCS 0x989680 ;  /* 0x009896800000895d */ /* 0x004fea0003900000 */
[----:B------:R-:W2:Y:S02]  /*9510*/  @!P0 SYNCS.PHASECHK.TRANS64 P0, [R0+URZ], R2 ;  /* 0x00000002000085a7 */ /* 0x000ea400080010ff */
[----:B--2---:R-:W-:Y:S05]  /*9520*/  @!P0 BRA `(.L_x_153) ;  /* 0xfffffffc00f08947 */ /* 0x004fea000383ffff */
[----:B------:R-:W-:Y:S05]  /*9530*/  BRA `(.L_x_154) ;  /* 0xffffff9000487947 */ /* 0x000fea000383ffff */
.L_x_44:
[----:B---3--:R-:W-:-:S07]  /*9540*/  MOV R0, UR4 ;  /* 0x0000000400007c02 */ /* 0x008fce0008000f00 */
.L_x_155:
[----:B-1----:R1:W2:Y:S02]  /*9550*/  SYNCS.PHASECHK.TRANS64.TRYWAIT P0, [R0+URZ], R3 ;  /* 0x00000003000075a7 */ /* 0x0022a400080011ff */
[----:B--2---:R-:W-:Y:S05]  /*9560*/  @!P0 NANOSLEEP.SYNCS 0x989680 ;  /* 0x009896800000895d */ /* 0x004fea0003900000 */
[----:B------:R-:W2:Y:S02]  /*9570*/  @!P0 SYNCS.PHASECHK.TRANS64 P0, [R0+URZ], R3 ;  /* 0x00000003000085a7 */ /* 0x000ea400080010ff */
[----:B--2---:R-:W-:Y:S05]  /*9580*/  @!P0 BRA `(.L_x_155) ;  /* 0xfffffffc00f08947 */ /* 0x004fea000383ffff */
[----:B------:R-:W-:Y:S05]  /*9590*/  BRA `(.L_x_156) ;  /* 0xffffff9000547947 */ /* 0x000fea000383ffff */
.L_x_45:
[----:B---3--:R-:W-:-:S07]  /*95a0*/  MOV R0, UR4 ;  /* 0x0000000400007c02 */ /* 0x008fce0008000f00 */
.L_x_157:
[----:B-1----:R1:W2:Y:S02]  /*95b0*/  SYNCS.PHASECHK.TRANS64.TRYWAIT P0, [R0+URZ], R3 ;  /* 0x00000003000075a7 */ /* 0x0022a400080011ff */
[----:B--2---:R-:W-:Y:S05]  /*95c0*/  @!P0 NANOSLEEP.SYNCS 0x989680 ;  /* 0x009896800000895d */ /* 0x004fea0003900000 */
[----:B------:R-:W2:Y:S02]  /*95d0*/  @!P0 SYNCS.PHASECHK.TRANS64 P0, [R0+URZ], R3 ;  /* 0x00000003000085a7 */ /* 0x000ea400080010ff */
[----:B--2---:R-:W-:Y:S05]  /*95e0*/  @!P0 BRA `(.L_x_157) ;  /* 0xfffffffc00f08947 */ /* 0x004fea000383ffff */
[----:B------:R-:W-:Y:S05]  /*95f0*/  BRA `(.L_x_158) ;  /* 0xffffff9000607947 */ /* 0x000fea000383ffff */
.L_x_48:
[----:B-1----:R1:W2:Y:S02]  /*9600*/  SYNCS.PHASECHK.TRANS64.TRYWAIT P0, [R0+URZ+0xf0], R4 ;  /* 0x0000f004000075a7 */ /* 0x0022a400080011ff */
[----:B--2---:R-:W-:Y:S05]  /*9610*/  @!P0 NANOSLEEP.SYNCS 0x989680 ;  /* 0x009896800000895d */ /* 0x004fea0003900000 */
[----:B------:R-:W2:Y:S02]  /*9620*/  @!P0 SYNCS.PHASECHK.TRANS64 P0, [R0+URZ+0xf0], R4 ;  /* 0x0000f004000085a7 */ /* 0x000ea400080010ff */
[----:B--2---:R-:W-:Y:S05]  /*9630*/  @!P0 BRA `(.L_x_48) ;  /* 0xfffffffc00f08947 */ /* 0x004fea000383ffff */
[----:B------:R-:W-:Y:S05]  /*9640*/  BRA `(.L_x_159) ;  /* 0xffffff9000c07947 */ /* 0x000fea000383ffff */
.L_x_49:
[----:B------:R-:W-:-:S07]  /*9650*/  MOV R0, UR5 ;  /* 0x0000000500007c02 */ /* 0x000fce0008000f00 */
.L_x_160:
[----:B-1----:R1:W2:Y:S02]  /*9660*/  SYNCS.PHASECHK.TRANS64.TRYWAIT P0, [R0+URZ+0xa0], R5 ;  /* 0x0000a005000075a7 */ /* 0x0022a400080011ff */
[----:B--2---:R-:W-:Y:S05]  /*9670*/  @!P0 NANOSLEEP.SYNCS 0x989680 ;  /* 0x009896800000895d */ /* 0x004fea0003900000 */
[----:B------:R-:W2:Y:S02]  /*9680*/  @!P0 SYNCS.PHASECHK.TRANS64 P0, [R0+URZ+0xa0], R5 ;  /* 0x0000a005000085a7 */ /* 0x000ea400080010ff */
[----:B--2---:R-:W-:Y:S05]  /*9690*/  @!P0 BRA `(.L_x_160) ;  /* 0xfffffffc00f08947 */ /* 0x004fea000383ffff */
[----:B------:R-:W-:Y:S05]  /*96a0*/  BRA `(.L_x_161) ;  /* 0xffffff9000d07947 */ /* 0x000fea000383ffff */
.L_x_50:
[----:B-1----:R1:W2:Y:S02]  /*96b0*/  SYNCS.PHASECHK.TRANS64.TRYWAIT P1, [R0+URZ+0x90], R4 ;  /* 0x00009004000075a7 */ /* 0x0022a400080211ff */
[----:B--2---:R-:W-:Y:S05]  /*96c0*/  @!P1 NANOSLEEP.SYNCS 0x989680 ;  /* 0x009896800000995d */ /* 0x004fea0003900000 */
[----:B------:R-:W2:Y:S02]  /*96d0*/  @!P1 SYNCS.PHASECHK.TRANS64 P1, [R0+URZ+0x90], R4 ;  /* 0x00009004000095a7 */ /* 0x000ea400080210ff */
[----:B--2---:R-:W-:Y:S05]  /*96e0*/  @!P1 BRA `(.L_x_50) ;  /* 0xfffffffc00f09947 */ /* 0x004fea000383ffff */
[----:B------:R-:W-:Y:S05]  /*96f0*/  BRA `(.L_x_162) ;  /* 0xffffff9400007947 */ /* 0x000fea000383ffff */
.L_x_53:
[----:B------:R-:W-:-:S07]  /*9700*/  MOV R0, UR5 ;  /* 0x0000000500007c02 */ /* 0x000fce0008000f00 */
.L_x_163:
[----:B-1----:R1:W2:Y:S02]  /*9710*/  SYNCS.PHASECHK.TRANS64.TRYWAIT P0, [R0+URZ+0xa0], R2 ;  /* 0x0000a002000075a7 */ /* 0x0022a400080011ff */
[----:B--2---:R-:W-:Y:S05]  /*9720*/  @!P0 NANOSLEEP.SYNCS 0x989680 ;  /* 0x009896800000895d */ /* 0x004fea0003900000 */
[----:B------:R-:W2:Y:S02]  /*9730*/  @!P0 SYNCS.PHASECHK.TRANS64 P0, [R0+URZ+0xa0], R2 ;  /* 0x0000a002000085a7 */ /* 0x000ea400080010ff */
[----:B--2---:R-:W-:Y:S05]  /*9740*/  @!P0 BRA `(.L_x_163) ;  /* 0xfffffffc00f08947 */ /* 0x004fea000383ffff */
[----:B------:R-:W-:Y:S05]  /*9750*/  BRA `(.L_x_52) ;  /* 0xffffff9400547947 */ /* 0x000fea000383ffff */
.L_x_62:
[----:B-1----:R-:W-:-:S04]  /*9760*/  MOV R4, UR6 ;  /* 0x0000000600047c02 */ /* 0x002fc80008000f00 */
[----:B------:R1:W2:Y:S03]  /*9770*/  SYNCS.PHASECHK.TRANS64.TRYWAIT P0, [R4+URZ+0x8], R5 ;  /* 0x00000805040075a7 */ /* 0x0002a600080011ff */
[----:B--2---:R-:W-:Y:S05]  /*9780*/  @!P0 NANOSLEEP.SYNCS 0x989680 ;  /* 0x009896800000895d */ /* 0x004fea0003900000 */
[----:B------:R-:W2:Y:S02]  /*9790*/  @!P0 SYNCS.PHASECHK.TRANS64 P0, [R4+URZ+0x8], R5 ;  /* 0x00000805040085a7 */ /* 0x000ea400080010ff */
[----:B--2---:R-:W-:Y:S05]  /*97a0*/  @!P0 BRA `(.L_x_62) ;  /* 0xfffffffc00ec8947 */ /* 0x004fea000383ffff */
[----:B------:R-:W-:Y:S05]  /*97b0*/  BRA `(.L_x_61) ;  /* 0xffffff9800087947 */ /* 0x000fea000383ffff */
.L_x_64:
[----:B------:R-:W-:Y:S01]  /*97c0*/  BSSY B0, `(.L_x_164) ;  /* 0x0000006000007945 */ /* 0x000fe20003800000 */
[----:B------:R-:W-:-:S07]  /*97d0*/  MOV R15, 0xffffffff ;  /* 0xffffffff000f7802 */ /* 0x000fce0000000f00 */
[----:B-1---5:R-:W-:Y:S05]  /*97e0*/  WARPSYNC.COLLECTIVE R15, `(.L_x_165) ;  /* 0x000000000f0c7348 */ /* 0x022fea0003c00000 */
[----:B------:R-:W-:Y:S02]  /*97f0*/  ELECT P6, UR79, PT ;  /* 0x00000000004f782f */ /* 0x000fe400038c0000 */
[----:B------:R-:W-:Y:S01]  /*9800*/  MOV R14, UR79 ;  /* 0x0000004f000e7c02 */ /* 0x000fe20008000f00 */
[----:B-1---5:R-:W-:Y:S10]  /*9810*/  ENDCOLLECTIVE ;  /* 0x000000000000791b */ /* 0x022ff40003800000 */
.L_x_165:
[----:B------:R-:W-:Y:S05]  /*9820*/  BSYNC B0 ;  /* 0x0000000000007941 */ /* 0x000fea0003800000 */
.L_x_164:
[----:B------:R-:W-:Y:S05]  /*9830*/  BRA `(.L_x_166) ;  /* 0xffffff9800387947 */ /* 0x000fea000383ffff */
.L_x_66:
[----:B-1----:R-:W-:-:S04]  /*9840*/  MOV R2, UR6 ;  /* 0x0000000600027c02 */ /* 0x002fc80008000f00 */
[----:B------:R1:W2:Y:S03]  /*9850*/  SYNCS.PHASECHK.TRANS64.TRYWAIT P0, [R2+URZ+0x8], R3 ;  /* 0x00000803020075a7 */ /* 0x0002a600080011ff */
[----:B--2---:R-:W-:Y:S05]  /*9860*/  @!P0 NANOSLEEP.SYNCS 0x989680 ;  /* 0x009896800000895d */ /* 0x004fea0003900000 */
[----:B------:R-:W2:Y:S02]  /*9870*/  @!P0 SYNCS.PHASECHK.TRANS64 P0, [R2+URZ+0x8], R3 ;  /* 0x00000803020085a7 */ /* 0x000ea400080010ff */
[----:B--2---:R-:W-:Y:S05]  /*9880*/  @!P0 BRA `(.L_x_66) ;  /* 0xfffffffc00ec8947 */ /* 0x004fea000383ffff */
[----:B------:R-:W-:Y:S05]  /*9890*/  BRA `(.L_x_65) ;  /* 0xffffff98003c7947 */ /* 0x000fea000383ffff */
.L_x_67:
[----:B-1----:R1:W2:Y:S02]  /*98a0*/  SYNCS.PHASECHK.TRANS64.TRYWAIT P0, [R0+URZ+0x90], R4 ;  /* 0x00009004000075a7 */ /* 0x0022a400080011ff */
[----:B--2---:R-:W-:Y:S05]  /*98b0*/  @!P0 NANOSLEEP.SYNCS 0x989680 ;  /* 0x009896800000895d */ /* 0x004fea0003900000 */
[----:B------:R-:W2:Y:S02]  /*98c0*/  @!P0 SYNCS.PHASECHK.TRANS64 P0, [R0+URZ+0x90], R4 ;  /* 0x00009004000085a7 */ /* 0x000ea400080010ff */
[----:B--2---:R-:W-:Y:S05]  /*98d0*/  @!P0 BRA `(.L_x_67) ;  /* 0xfffffffc00f08947 */ /* 0x004fea000383ffff */
[----:B------:R-:W-:Y:S05]  /*98e0*/  BRA `(.L_x_167) ;  /* 0xffffff9c00187947 */ /* 0x000fea000383ffff */
.L_x_69:
[----:B------:R-:W-:-:S07]  /*98f0*/  MOV R0, UR10 ;  /* 0x0000000a00007c02 */ /* 0x000fce0008000f00 */
.L_x_168:
[----:B-1----:R1:W2:Y:S02]  /*9900*/  SYNCS.PHASECHK.TRANS64.TRYWAIT P0, [R0+URZ+0xd0], R4 ;  /* 0x0000d004000075a7 */ /* 0x0022a400080011ff */
[----:B--2---:R-:W-:Y:S05]  /*9910*/  @!P0 NANOSLEEP.SYNCS 0x989680 ;  /* 0x009896800000895d */ /* 0x004fea0003900000 */
[----:B------:R-:W2:Y:S02]  /*9920*/  @!P0 SYNCS.PHASECHK.TRANS64 P0, [R0+URZ+0xd0], R4 ;  /* 0x0000d004000085a7 */ /* 0x000ea400080010ff */
[----:B--2---:R-:W-:Y:S05]  /*9930*/  @!P0 BRA `(.L_x_168) ;  /* 0xfffffffc00f08947 */ /* 0x004fea000383ffff */
[----:B------:R-:W-:Y:S05]  /*9940*/  BRA `(.L_x_169) ;  /* 0xffffff9c00647947 */ /* 0x000fea000383ffff */
.L_x_72:
[----:B------:R-:W-:Y:S07]  /*9950*/  MOV R0, UR9 ;  /* 0x0000000900007c02 */ /* 0x000fee0008000f00 */
.L_x_170:
[----:B-1----:R1:W2:Y:S02]  /*9960*/  SYNCS.PHASECHK.TRANS64.TRYWAIT P0, [R0+URZ], R4 ;  /* 0x00000004000075a7 */ /* 0x0022a400080011ff */
[----:B--2---:R-:W-:Y:S05]  /*9970*/  @!P0 NANOSLEEP.SYNCS 0x989680 ;  /* 0x009896800000895d */ /* 0x004fea0003900000 */
[----:B------:R-:W2:Y:S02]  /*9980*/  @!P0 SYNCS.PHASECHK.TRANS64 P0, [R0+URZ], R4 ;  /* 0x00000004000085a7 */ /* 0x000ea400080010ff */
[----:B--2---:R-:W-:Y:S05]  /*9990*/  @!P0 BRA `(.L_x_170) ;  /* 0xfffffffc00f08947 */ /* 0x004fea000383ffff */
[----:B------:R-:W-:Y:S05]  /*99a0*/  BRA `(.L_x_71) ;  /* 0xffffff9c00787947 */ /* 0x000fea000383ffff */
.L_x_76:
[----:B-1----:R-:W-:-:S07]  /*99b0*/  MOV R0, UR7 ;  /* 0x0000000700007c02 */ /* 0x002fce0008000f00 */
.L_x_171:
[----:B-1----:R1:W2:Y:S02]  /*99c0*/  SYNCS.PHASECHK.TRANS64.TRYWAIT P0, [R0+URZ], R2 ;  /* 0x00000002000075a7 */ /* 0x0022a400080011ff */
[----:B--2---:R-:W-:Y:S05]  /*99d0*/  @!P0 NANOSLEEP.SYNCS 0x989680 ;  /* 0x009896800000895d */ /* 0x004fea0003900000 */
[----:B------:R-:W2:Y:S02]  /*99e0*/  @!P0 SYNCS.PHASECHK.TRANS64 P0, [R0+URZ], R2 ;  /* 0x00000002000085a7 */ /* 0x000ea400080010ff */
[----:B--2---:R-:W-:Y:S05]  /*99f0*/  @!P0 BRA `(.L_x_171) ;  /* 0xfffffffc00f08947 */ /* 0x004fea000383ffff */
[----:B------:R-:W-:Y:S05]  /*9a00*/  BRA `(.L_x_172) ;  /* 0xffffffa000447947 */ /* 0x000fea000383ffff */
.L_x_77:
[----:B------:R-:W-:-:S07]  /*9a10*/  MOV R0, UR7 ;  /* 0x0000000700007c02 */ /* 0x000fce0008000f00 */
.L_x_173:
[----:B-1----:R1:W2:Y:S02]  /*9a20*/  SYNCS.PHASECHK.TRANS64.TRYWAIT P0, [R0+URZ], R3 ;  /* 0x00000003000075a7 */ /* 0x0022a400080011ff */
[----:B--2---:R-:W-:Y:S05]  /*9a30*/  @!P0 NANOSLEEP.SYNCS 0x989680 ;  /* 0x009896800000895d */ /* 0x004fea0003900000 */
[----:B------:R-:W2:Y:S02]  /*9a40*/  @!P0 SYNCS.PHASECHK.TRANS64 P0, [R0+URZ], R3 ;  /* 0x00000003000085a7 */ /* 0x000ea400080010ff */
[----:B--2---:R-:W-:Y:S05]  /*9a50*/  @!P0 BRA `(.L_x_173) ;  /* 0xfffffffc00f08947 */ /* 0x004fea000383ffff */
[----:B------:R-:W-:Y:S05]  /*9a60*/  BRA `(.L_x_174) ;  /* 0xffffffa000507947 */ /* 0x000fea000383ffff */
.L_x_78:
[----:B------:R-:W-:-:S07]  /*9a70*/  MOV R0, UR7 ;  /* 0x0000000700007c02 */ /* 0x000fce0008000f00 */
.L_x_175:
[----:B-1----:R1:W2:Y:S02]  /*9a80*/  SYNCS.PHASECHK.TRANS64.TRYWAIT P0, [R0+URZ], R3 ;  /* 0x00000003000075a7 */ /* 0x0022a400080011ff */
[----:B--2---:R-:W-:Y:S05]  /*9a90*/  @!P0 NANOSLEEP.SYNCS 0x989680 ;  /* 0x009896800000895d */ /* 0x004fea0003900000 */
[----:B------:R-:W2:Y:S02]  /*9aa0*/  @!P0 SYNCS.PHASECHK.TRANS64 P0, [R0+URZ], R3 ;  /* 0x00000003000085a7 */ /* 0x000ea400080010ff */
[----:B--2---:R-:W-:Y:S05]  /*9ab0*/  @!P0 BRA `(.L_x_175) ;  /* 0xfffffffc00f08947 */ /* 0x004fea000383ffff */
[----:B------:R-:W-:Y:S05]  /*9ac0*/  BRA `(.L_x_176) ;  /* 0xffffffa0005c7947 */ /* 0x000fea000383ffff */
.L_x_81:
[----:B------:R-:W-:-:S07]  /*9ad0*/  MOV R0, UR8 ;  /* 0x0000000800007c02 */ /* 0x000fce0008000f00 */
.L_x_177:
[----:B-1----:R1:W2:Y:S02]  /*9ae0*/  SYNCS.PHASECHK.TRANS64.TRYWAIT P1, [R0+URZ+0x110], R2 ;  /* 0x00011002000075a7 */ /* 0x0022a400080211ff */
[----:B--2---:R-:W-:Y:S05]  /*9af0*/  @!P1 NANOSLEEP.SYNCS 0x989680 ;  /* 0x009896800000995d */ /* 0x004fea0003900000 */
[----:B------:R-:W2:Y:S02]  /*9b00*/  @!P1 SYNCS.PHASECHK.TRANS64 P1, [R0+URZ+0x110], R2 ;  /* 0x00011002000095a7 */ /* 0x000ea400080210ff */
[----:B--2---:R-:W-:Y:S05]  /*9b10*/  @!P1 BRA `(.L_x_177) ;  /* 0xfffffffc00f09947 */ /* 0x004fea000383ffff */
[----:B------:R-:W-:Y:S05]  /*9b20*/  BRA `(.L_x_178) ;  /* 0xffffffa000a87947 */ /* 0x000fea000383ffff */
.L_x_86:
[----:B--2---:R2:W4:Y:S02]  /*9b30*/  SYNCS.PHASECHK.TRANS64.TRYWAIT P0, [R0+URZ+0x90], R2 ;  /* 0x00009002000075a7 */ /* 0x00452400080011ff */
[----:B----4-:R-:W-:Y:S05]  /*9b40*/  @!P0 NANOSLEEP.SYNCS 0x989680 ;  /* 0x009896800000895d */ /* 0x010fea0003900000 */
[----:B------:R-:W4:Y:S02]  /*9b50*/  @!P0 SYNCS.PHASECHK.TRANS64 P0, [R0+URZ+0x90], R2 ;  /* 0x00009002000085a7 */ /* 0x000f2400080010ff */
[----:B----4-:R-:W-:Y:S05]  /*9b60*/  @!P0 BRA `(.L_x_86) ;  /* 0xfffffffc00f08947 */ /* 0x010fea000383ffff */
[----:B------:R-:W-:Y:S05]  /*9b70*/  BRA `(.L_x_179) ;  /* 0xffffffa400bc7947 */ /* 0x000fea000383ffff */
.L_x_89:
[----:B------:R-:W-:Y:S07]  /*9b80*/  MOV R0, UR7 ;  /* 0x0000000700007c02 */ /* 0x000fee0008000f00 */
.L_x_180:
[----:B--2---:R2:W4:Y:S02]  /*9b90*/  SYNCS.PHASECHK.TRANS64.TRYWAIT P0, [R0+URZ+0x88], R2 ;  /* 0x00008802000075a7 */ /* 0x00452400080011ff */
[----:B----4-:R-:W-:Y:S05]  /*9ba0*/  @!P0 NANOSLEEP.SYNCS 0x989680 ;  /* 0x009896800000895d */ /* 0x010fea0003900000 */
[----:B------:R-:W4:Y:S02]  /*9bb0*/  @!P0 SYNCS.PHASECHK.TRANS64 P0, [R0+URZ+0x88], R2 ;  /* 0x00008802000085a7 */ /* 0x000f2400080010ff */
[----:B----4-:R-:W-:Y:S05]  /*9bc0*/  @!P0 BRA `(.L_x_180) ;  /* 0xfffffffc00f08947 */ /* 0x010fea000383ffff */
[----:B------:R-:W-:Y:S05]  /*9bd0*/  BRA `(.L_x_88) ;  /* 0xffffffa8009c7947 */ /* 0x000fea000383ffff */
.L_x_92:
[----:B------:R-:W-:Y:S07]  /*9be0*/  MOV R0, UR7 ;  /* 0x0000000700007c02 */ /* 0x000fee0008000f00 */
.L_x_181:
[----:B-1----:R1:W2:Y:S02]  /*9bf0*/  SYNCS.PHASECHK.TRANS64.TRYWAIT P0, [R0+URZ+0x60], R14 ;  /* 0x0000600e000075a7 */ /* 0x0022a400080011ff */
[----:B--2---:R-:W-:Y:S05]  /*9c00*/  @!P0 NANOSLEEP.SYNCS 0x989680 ;  /* 0x009896800000895d */ /* 0x004fea0003900000 */
[----:B------:R-:W2:Y:S02]  /*9c10*/  @!P0 SYNCS.PHASECHK.TRANS64 P0, [R0+URZ+0x60], R14 ;  /* 0x0000600e000085a7 */ /* 0x000ea400080010ff */
[----:B--2---:R-:W-:Y:S05]  /*9c20*/  @!P0 BRA `(.L_x_181) ;  /* 0xfffffffc00f08947 */ /* 0x004fea000383ffff */
[----:B------:R-:W-:Y:S05]  /*9c30*/  BRA `(.L_x_182) ;  /* 0xffffffac00147947 */ /* 0x000fea000383ffff */
.L_x_93:
[----:B------:R-:W-:Y:S07]  /*9c40*/  MOV R0, UR7 ;  /* 0x0000000700007c02 */ /* 0x000fee0008000f00 */
.L_x_183:
[----:B-1----:R1:W2:Y:S02]  /*9c50*/  SYNCS.PHASECHK.TRANS64.TRYWAIT P0, [R0+URZ+0x68], R14 ;  /* 0x0000680e000075a7 */ /* 0x0022a400080011ff */
[----:B--2---:R-:W-:Y:S05]  /*9c60*/  @!P0 NANOSLEEP.SYNCS 0x989680 ;  /* 0x009896800000895d */ /* 0x004fea0003900000 */
[----:B------:R-:W2:Y:S02]  /*9c70*/  @!P0 SYNCS.PHASECHK.TRANS64 P0, [R0+URZ+0x68], R14 ;  /* 0x0000680e000085a7 */ /* 0x000ea400080010ff */
[----:B--2---:R-:W-:Y:S05]  /*9c80*/  @!P0 BRA `(.L_x_183) ;  /* 0xfffffffc00f08947 */ /* 0x004fea000383ffff */
[----:B------:R-:W-:Y:S05]  /*9c90*/  BRA `(.L_x_184) ;  /* 0xffffffac004c7947 */ /* 0x000fea000383ffff */
.L_x_94:
[----:B------:R-:W-:Y:S07]  /*9ca0*/  MOV R0, UR7 ;  /* 0x0000000700007c02 */ /* 0x000fee0008000f00 */
.L_x_185:
[----:B-1----:R1:W2:Y:S02]  /*9cb0*/  SYNCS.PHASECHK.TRANS64.TRYWAIT P0, [R0+URZ+0x70], R14 ;  /* 0x0000700e000075a7 */ /* 0x0022a400080011ff */
[----:B--2---:R-:W-:Y:S05]  /*9cc0*/  @!P0 NANOSLEEP.SYNCS 0x989680 ;  /* 0x009896800000895d */ /* 0x004fea0003900000 */
[----:B------:R-:W2:Y:S02]  /*9cd0*/  @!P0 SYNCS.PHASECHK.TRANS64 P0, [R0+URZ+0x70], R14 ;  /* 0x0000700e000085a7 */ /* 0x000ea400080010ff */
[----:B--2---:R-:W-:Y:S05]  /*9ce0*/  @!P0 BRA `(.L_x_185) ;  /* 0xfffffffc00f08947 */ /* 0x004fea000383ffff */
[----:B------:R-:W-:Y:S05]  /*9cf0*/  BRA `(.L_x_186) ;  /* 0xffffffac00907947 */ /* 0x000fea000383ffff */
.L_x_95:
[----:B------:R-:W-:Y:S07]  /*9d00*/  MOV R0, UR7 ;  /* 0x0000000700007c02 */ /* 0x000fee0008000f00 */
.L_x_187:
[----:B-1----:R1:W2:Y:S02]  /*9d10*/  SYNCS.PHASECHK.TRANS64.TRYWAIT P0, [R0+URZ+0x78], R14 ;  /* 0x0000780e000075a7 */ /* 0x0022a400080011ff */
[----:B--2---:R-:W-:Y:S05]  /*9d20*/  @!P0 NANOSLEEP.SYNCS 0x989680 ;  /* 0x009896800000895d */ /* 0x004fea0003900000 */
[----:B------:R-:W2:Y:S02]  /*9d30*/  @!P0 SYNCS.PHASECHK.TRANS64 P0, [R0+URZ+0x78], R14 ;  /* 0x0000780e000085a7 */ /* 0x000ea400080010ff */
[----:B--2---:R-:W-:Y:S05]  /*9d40*/  @!P0 BRA `(.L_x_187) ;  /* 0xfffffffc00f08947 */ /* 0x004fea000383ffff */
[----:B------:R-:W-:Y:S05]  /*9d50*/  BRA `(.L_x_188) ;  /* 0xffffffb000147947 */ /* 0x000fea000383ffff */
.L_x_97:
[----:B------:R-:W-:-:S07]  /*9d60*/  MOV R0, UR7 ;  /* 0x0000000700007c02 */ /* 0x000fce0008000f00 */
.L_x_189:
[----:B-1----:R1:W4:Y:S02]  /*9d70*/  SYNCS.PHASECHK.TRANS64.TRYWAIT P0, [R0+URZ+0x60], R2 ;  /* 0x00006002000075a7 */ /* 0x00232400080011ff */
[----:B----4-:R-:W-:Y:S05]  /*9d80*/  @!P0 NANOSLEEP.SYNCS 0x989680 ;  /* 0x009896800000895d */ /* 0x010fea0003900000 */
[----:B------:R-:W4:Y:S02]  /*9d90*/  @!P0 SYNCS.PHASECHK.TRANS64 P0, [R0+URZ+0x60], R2 ;  /* 0x00006002000085a7 */ /* 0x000f2400080010ff */
[----:B----4-:R-:W-:Y:S05]  /*9da0*/  @!P0 BRA `(.L_x_189) ;  /* 0xfffffffc00f08947 */ /* 0x010fea000383ffff */
[----:B------:R-:W-:Y:S05]  /*9db0*/  BRA `(.L_x_190) ;  /* 0xffffffb000847947 */ /* 0x000fea000383ffff */
.L_x_98:
[----:B-1----:R-:W-:-:S07]  /*9dc0*/  MOV R0, UR7 ;  /* 0x0000000700007c02 */ /* 0x002fce0008000f00 */
.L_x_191:
[----:B-1----:R1:W4:Y:S02]  /*9dd0*/  SYNCS.PHASECHK.TRANS64.TRYWAIT P0, [R0+URZ+0x68], R2 ;  /* 0x00006802000075a7 */ /* 0x00232400080011ff */
[----:B----4-:R-:W-:Y:S05]  /*9de0*/  @!P0 NANOSLEEP.SYNCS 0x989680 ;  /* 0x009896800000895d */ /* 0x010fea0003900000 */
[----:B------:R-:W4:Y:S02]  /*9df0*/  @!P0 SYNCS.PHASECHK.TRANS64 P0, [R0+URZ+0x68], R2 ;  /* 0x00006802000085a7 */ /* 0x000f2400080010ff */
[----:B----4-:R-:W-:Y:S05]  /*9e00*/  @!P0 BRA `(.L_x_191) ;  /* 0xfffffffc00f08947 */ /* 0x010fea000383ffff */
[----:B------:R-:W-:Y:S05]  /*9e10*/  BRA `(.L_x_192) ;  /* 0xffffffb000747947 */ /* 0x000fea000383ffff */
.L_x_99:
[----:B-1----:R-:W-:-:S07]  /*9e20*/  MOV R0, UR7 ;  /* 0x0000000700007c02 */ /* 0x002fce0008000f00 */
.L_x_193:
[----:B-1----:R1:W4:Y:S02]  /*9e30*/  SYNCS.PHASECHK.TRANS64.TRYWAIT P0, [R0+URZ+0x70], R2 ;  /* 0x00007002000075a7 */ /* 0x00232400080011ff */
[----:B----4-:R-:W-:Y:S05]  /*9e40*/  @!P0 NANOSLEEP.SYNCS 0x989680 ;  /* 0x009896800000895d */ /* 0x010fea0003900000 */
[----:B------:R-:W4:Y:S02]  /*9e50*/  @!P0 SYNCS.PHASECHK.TRANS64 P0, [R0+URZ+0x70], R2 ;  /* 0x00007002000085a7 */ /* 0x000f2400080010ff */
[----:B----4-:R-:W-:Y:S05]  /*9e60*/  @!P0 BRA `(.L_x_193) ;  /* 0xfffffffc00f08947 */ /* 0x010fea000383ffff */
[----:B------:R-:W-:Y:S05]  /*9e70*/  BRA `(.L_x_194) ;  /* 0xffffffb000647947 */ /* 0x000fea000383ffff */
.L_x_101:
[----:B--2---:R2:W4:Y:S02]  /*9e80*/  SYNCS.PHASECHK.TRANS64.TRYWAIT P0, [R0+URZ+0x90], R2 ;  /* 0x00009002000075a7 */ /* 0x00452400080011ff */
[----:B----4-:R-:W-:Y:S05]  /*9e90*/  @!P0 NANOSLEEP.SYNCS 0x989680 ;  /* 0x009896800000895d */ /* 0x010fea0003900000 */
[----:B------:R-:W4:Y:S02]  /*9ea0*/  @!P0 SYNCS.PHASECHK.TRANS64 P0, [R0+URZ+0x90], R2 ;  /* 0x00009002000085a7 */ /* 0x000f2400080010ff */
[----:B----4-:R-:W-:Y:S05]  /*9eb0*/  @!P0 BRA `(.L_x_101) ;  /* 0xfffffffc00f08947 */ /* 0x010fea000383ffff */
[----:B------:R-:W-:Y:S05]  /*9ec0*/  BRA `(.L_x_195) ;  /* 0xffffffb4002c7947 */ /* 0x000fea000383ffff */
.L_x_112:
[----:B-1----:R-:W-:Y:S04]  /*9ed0*/  MOV R2, UR48 ;  /* 0x0000003000027c02 */ /* 0x002fe80008000f00 */
[----:B------:R1:W3:Y:S03]  /*9ee0*/  SYNCS.PHASECHK.TRANS64.TRYWAIT P1, [R2+URZ+0x40], R3 ;  /* 0x00004003020075a7 */ /* 0x0002e600080211ff */
[----:B---3--:R-:W-:Y:S05]  /*9ef0*/  @!P1 NANOSLEEP.SYNCS 0x989680 ;  /* 0x009896800000995d */ /* 0x008fea0003900000 */
[----:B------:R-:W3:Y:S02]  /*9f00*/  @!P1 SYNCS.PHASECHK.TRANS64 P1, [R2+URZ+0x40], R3 ;  /* 0x00004003020095a7 */ /* 0x000ee400080210ff */
[----:B---3--:R-:W-:Y:S05]  /*9f10*/  @!P1 BRA `(.L_x_112) ;  /* 0xfffffffc00ec9947 */ /* 0x008fea000383ffff */
[----:B------:R-:W-:Y:S05]  /*9f20*/  BRA `(.L_x_111) ;  /* 0xffffffc000387947 */ /* 0x000fea000383ffff */
.L_x_114:
[----:B-1----:R1:W4:Y:S02]  /*9f30*/  SYNCS.PHASECHK.TRANS64.TRYWAIT P0, [R112+URZ+0xb0], R0 ;  /* 0x0000b000700075a7 */ /* 0x00232400080011ff */
[----:B----4-:R-:W-:Y:S05]  /*9f40*/  @!P0 NANOSLEEP.SYNCS 0x989680 ;  /* 0x009896800000895d */ /* 0x010fea0003900000 */
[----:B------:R-:W4:Y:S02]  /*9f50*/  @!P0 SYNCS.PHASECHK.TRANS64 P0, [R112+URZ+0xb0], R0 ;  /* 0x0000b000700085a7 */ /* 0x000f2400080010ff */
[----:B----4-:R-:W-:Y:S05]  /*9f60*/  @!P0 BRA `(.L_x_114) ;  /* 0xfffffffc00f08947 */ /* 0x010fea000383ffff */
[----:B------:R-:W-:Y:S05]  /*9f70*/  BRA `(.L_x_113) ;  /* 0xffffffc000607947 */ /* 0x000fea000383ffff */
.L_x_123:
[----:B--2---:R2:W4:Y:S02]  /*9f80*/  SYNCS.PHASECHK.TRANS64.TRYWAIT P0, [R2+URZ+0x40], R0 ;  /* 0x00004000020075a7 */ /* 0x00452400080011ff */
[----:B----4-:R-:W-:Y:S05]  /*9f90*/  @!P0 NANOSLEEP.SYNCS 0x989680 ;  /* 0x009896800000895d */ /* 0x010fea0003900000 */
[----:B------:R-:W4:Y:S02]  /*9fa0*/  @!P0 SYNCS.PHASECHK.TRANS64 P0, [R2+URZ+0x40], R0 ;  /* 0x00004000020085a7 */ /* 0x000f2400080010ff */
[----:B----4-:R-:W-:Y:S05]  /*9fb0*/  @!P0 BRA `(.L_x_123) ;  /* 0xfffffffc00f08947 */ /* 0x010fea000383ffff */
[----:B------:R-:W-:Y:S05]  /*9fc0*/  BRA `(.L_x_122) ;  /* 0xffffffcc003c7947 */ /* 0x000fea000383ffff */
.L_x_131:
[----:B--2---:R2:W4:Y:S02]  /*9fd0*/  SYNCS.PHASECHK.TRANS64.TRYWAIT P0, [R0+URZ+0x40], R6 ;  /* 0x00004006000075a7 */ /* 0x00452400080011ff */
[----:B----4-:R-:W-:Y:S05]  /*9fe0*/  @!P0 NANOSLEEP.SYNCS 0x989680 ;  /* 0x009896800000895d */ /* 0x010fea0003900000 */
[----:B------:R-:W4:Y:S02]  /*9ff0*/  @!P0 SYNCS.PHASECHK.TRANS64 P0, [R0+URZ+0x40], R6 ;  /* 0x00004006000085a7 */ /* 0x000f2400080010ff */
[----:B----4-:R-:W-:Y:S05]  /*a000*/  @!P0 BRA `(.L_x_131) ;  /* 0xfffffffc00f08947 */ /* 0x010fea000383ffff */
[----:B------:R-:W-:Y:S05]  /*a010*/  BRA `(.L_x_130) ;  /* 0xffffffd8003c7947 */ /* 0x000fea000383ffff */
.L_x_139:
[----:B--2---:R2:W4:Y:S02]  /*a020*/  SYNCS.PHASECHK.TRANS64.TRYWAIT P0, [R0+URZ+0x40], R5 ;  /* 0x00004005000075a7 */ /* 0x00452400080011ff */
[----:B----4-:R-:W-:Y:S05]  /*a030*/  @!P0 NANOSLEEP.SYNCS 0x989680 ;  /* 0x009896800000895d */ /* 0x010fea0003900000 */
[----:B------:R-:W4:Y:S02]  /*a040*/  @!P0 SYNCS.PHASECHK.TRANS64 P0, [R0+URZ+0x40], R5 ;  /* 0x00004005000085a7 */ /* 0x000f2400080010ff */
[----:B----4-:R-:W-:Y:S05]  /*a050*/  @!P0 BRA `(.L_x_139) ;  /* 0xfffffffc00f08947 */ /* 0x010fea000383ffff */
[----:B------:R-:W-:Y:S05]  /*a060*/  BRA `(.L_x_138) ;  /* 0xffffffe4003c7947 */ /* 0x000fea000383ffff */
        .weak           $__internal_0_$__cuda_sm10x_tcgen05_guardrail_trap_col_being_dealloced_not_returned_by_alloc
        .type           $__internal_0_$__cuda_sm10x_tcgen05_guardrail_trap_col_being_dealloced_not_returned_by_alloc,@function
        .size           $__internal_0_$__cuda_sm10x_tcgen05_guardrail_trap_col_being_dealloced_not_returned_by_alloc,($__internal_1_$__cuda_sm10x_tcgen05_guardrail_trap_phase_invalid_during_alloc - $__internal_0_$__cuda_sm10x_tcgen05_guardrail_trap_col_being_dealloced_not_returned_by_alloc)
$__internal_0_$__cuda_sm10x_tcgen05_guardrail_trap_col_being_dealloced_not_returned_by_alloc:
[----:B------:R-:W-:Y:S05]  /*a070*/  BPT.TRAP 0x1 ;  /* 0x000000040000795c */ /* 0x000fea0000300000 */
[----:B------:R-:W-:-:S04]  /*a080*/  HFMA2 R3, -RZ, RZ, 0, 0 ;  /* 0x00000000ff037431 */ /* 0x000fc800000001ff */
[----:B------:R-:W-:Y:S05]  /*a090*/  RET.REL.NODEC R2 `(_ZN7cutlass13device_kernelINS_4gemm6kernel13GemmUniversalIN4cute5tupleIJiiiiEEENS1_10collective13CollectiveMmaINS1_35MainloopSm100TmaUmmaWarpSpecializedILi4ELi2ELi4ENS5_IJNS4_1CILi2EEENSA_ILi1EEESC_EEEEENS5_IJNSA_ILi256EEENSA_ILi128EEENSA_ILi32EEEEEENS_10bfloat16_tENS5_IJlSC_lEEESJ_SK_NS4_8TiledMMAINS4_8MMA_AtomIJNS4_26SM100_MMA_F16BF16_2x1SM_SSISJ_SJ_fLi256ELi128ELNS4_4UMMA5MajorE0ELSP_0ELNSO_7ScaleInE0ELSQ_0EEEEEENS4_6LayoutINS5_IJSC_SC_SC_EEENS5_IJNSA_ILi0EEESV_SV_EEEEENS5_IJNS4_10UnderscoreESY_SY_EEEEENS4_18SM100_TMA_2SM_LOADENS4_14ComposedLayoutINS4_7SwizzleILi2ELi4ELi3EEENS4_18smem_ptr_flag_bitsILi16EEENST_INS5_IJNSA_ILi8EEESH_EEENS5_IJSH_SC_EEEEEEEvNS4_8identityES11_S1B_vS1C_EENS_8epilogue10collective18CollectiveEpilogueINS1E_23Sm100TmaWarpSpecializedILi4ELi2ELi32ELb1ELb0EEEJNS5_IJSG_SG_SH_EEENS5_IJNST_ISG_SC_EENST_ISH_SC_EEEEESJ_SK_SJ_SK_NS1E_6fusion15FusionCallbacksIS1I_NS1N_17LinearCombinationISJ_fSJ_fLNS_15FloatRoundStyleE2EEES1J_S1M_JEEENS4_5SM1004TMEM4LOAD26SM100_TMEM_LOAD_32dp32b32xENS4_13SM90_TMA_LOADES1B_NS4_39AutoVectorizingCopyWithAssumedAlignmentILi128EEENS4_14SM90_TMA_STOREES1B_S1Z_S1Z_EEEvvEEEEvNT_6ParamsE) ;  /* 0xffffff5c02d87950 */ /* 0x000fea0003c3ffff */
        .weak           $__internal_1_$__cuda_sm10x_tcgen05_guardrail_trap_phase_invalid_during_alloc
        .type           $__internal_1_$__cuda_sm10x_tcgen05_guardrail_trap_phase_invalid_during_alloc,@function
        .size           $__internal_1_$__cuda_sm10x_tcgen05_guardrail_trap_phase_invalid_during_alloc,($__internal_2_$__cuda_sm10x_tcgen05_guardrail_trap_unallocated_columns_being_dealloced - $__internal_1_$__cuda_sm10x_tcgen05_guardrail_trap_phase_invalid_during_alloc)
$__internal_1_$__cuda_sm10x_tcgen05_guardrail_trap_phase_invalid_during_alloc:
[----:B------:R-:W-:Y:S05]  /*a0a0*/  BPT.TRAP 0x1 ;  /* 0x000000040000795c */ /* 0x000fea0000300000 */
[----:B------:R-:W-:-:S04]  /*a0b0*/  MOV R3, 0x0 ;  /* 0x0000000000037802 */ /* 0x000fc80000000f00 */
[----:B------:R-:W-:Y:S05]  /*a0c0*/  RET.REL.NODEC R2 `(_ZN7cutlass13device_kernelINS_4gemm6kernel13GemmUniversalIN4cute5tupleIJiiiiEEENS1_10collective13CollectiveMmaINS1_35MainloopSm100TmaUmmaWarpSpecializedILi4ELi2ELi4ENS5_IJNS4_1CILi2EEENSA_ILi1EEESC_EEEEENS5_IJNSA_ILi256EEENSA_ILi128EEENSA_ILi32EEEEEENS_10bfloat16_tENS5_IJlSC_lEEESJ_SK_NS4_8TiledMMAINS4_8MMA_AtomIJNS4_26SM100_MMA_F16BF16_2x1SM_SSISJ_SJ_fLi256ELi128ELNS4_4UMMA5MajorE0ELSP_0ELNSO_7ScaleInE0ELSQ_0EEEEEENS4_6LayoutINS5_IJSC_SC_SC_EEENS5_IJNSA_ILi0EEESV_SV_EEEEENS5_IJNS4_10UnderscoreESY_SY_EEEEENS4_18SM100_TMA_2SM_LOADENS4_14ComposedLayoutINS4_7SwizzleILi2ELi4ELi3EEENS4_18smem_ptr_flag_bitsILi16EEENST_INS5_IJNSA_ILi8EEESH_EEENS5_IJSH_SC_EEEEEEEvNS4_8identityES11_S1B_vS1C_EENS_8epilogue10collective18CollectiveEpilogueINS1E_23Sm100TmaWarpSpecializedILi4ELi2ELi32ELb1ELb0EEEJNS5_IJSG_SG_SH_EEENS5_IJNST_ISG_SC_EENST_ISH_SC_EEEEESJ_SK_SJ_SK_NS1E_6fusion15FusionCallbacksIS1I_NS1N_17LinearCombinationISJ_fSJ_fLNS_15FloatRoundStyleE2EEES1J_S1M_JEEENS4_5SM1004TMEM4LOAD26SM100_TMEM_LOAD_32dp32b32xENS4_13SM90_TMA_LOADES1B_NS4_39AutoVectorizingCopyWithAssumedAlignmentILi128EEENS4_14SM90_TMA_STOREES1B_S1Z_S1Z_EEEvvEEEEvNT_6ParamsE) ;  /* 0xffffff5c02cc7950 */ /* 0x000fea0003c3ffff */
        .weak           $__internal_2_$__cuda_sm10x_tcgen05_guardrail_trap_unallocated_columns_being_dealloced
        .type           $__internal_2_$__cuda_sm10x_tcgen05_guardrail_trap_unallocated_columns_being_dealloced,@function
        .size           $__internal_2_$__cuda_sm10x_tcgen05_guardrail_trap_unallocated_columns_being_dealloced,(.L_x_197 - $__internal_2_$__cuda_sm10x_tcgen05_guardrail_trap_unallocated_columns_being_dealloced)
$__internal_2_$__cuda_sm10x_tcgen05_guardrail_trap_unallocated_columns_being_dealloced:
[----:B------:R-:W-:Y:S05]  /*a0d0*/  BPT.TRAP 0x1 ;  /* 0x000000040000795c */ /* 0x000fea0000300000 */
[----:B------:R-:W-:-:S04]  /*a0e0*/  HFMA2 R3, -RZ, RZ, 0, 0 ;  /* 0x00000000ff037431 */ /* 0x000fc800000001ff */
[----:B------:R-:W-:Y:S05]  /*a0f0*/  RET.REL.NODEC R2 `(_ZN7cutlass13device_kernelINS_4gemm6kernel13GemmUniversalIN4cute5tupleIJiiiiEEENS1_10collective13CollectiveMmaINS1_35MainloopSm100TmaUmmaWarpSpecializedILi4ELi2ELi4ENS5_IJNS4_1CILi2EEENSA_ILi1EEESC_EEEEENS5_IJNSA_ILi256EEENSA_ILi128EEENSA_ILi32EEEEEENS_10bfloat16_tENS5_IJlSC_lEEESJ_SK_NS4_8TiledMMAINS4_8MMA_AtomIJNS4_26SM100_MMA_F16BF16_2x1SM_SSISJ_SJ_fLi256ELi128ELNS4_4UMMA5MajorE0ELSP_0ELNSO_7ScaleInE0ELSQ_0EEEEEENS4_6LayoutINS5_IJSC_SC_SC_EEENS5_IJNSA_ILi0EEESV_SV_EEEEENS5_IJNS4_10UnderscoreESY_SY_EEEEENS4_18SM100_TMA_2SM_LOADENS4_14ComposedLayoutINS4_7SwizzleILi2ELi4ELi3EEENS4_18smem_ptr_flag_bitsILi16EEENST_INS5_IJNSA_ILi8EEESH_EEENS5_IJSH_SC_EEEEEEEvNS4_8identityES11_S1B_vS1C_EENS_8epilogue10collective18CollectiveEpilogueINS1E_23Sm100TmaWarpSpecializedILi4ELi2ELi32ELb1ELb0EEEJNS5_IJSG_SG_SH_EEENS5_IJNST_ISG_SC_EENST_ISH_SC_EEEEESJ_SK_SJ_SK_NS1E_6fusion15FusionCallbacksIS1I_NS1N_17LinearCombinationISJ_fSJ_fLNS_15FloatRoundStyleE2EEES1J_S1M_JEEENS4_5SM1004TMEM4LOAD26SM100_TMEM_LOAD_32dp32b32xENS4_13SM90_TMA_LOADES1B_NS4_39AutoVectorizingCopyWithAssumedAlignmentILi128EEENS4_14SM90_TMA_STOREES1B_S1Z_S1Z_EEEvvEEEEvNT_6ParamsE) ;  /* 0xffffff5c02c07950 */ /* 0x000fea0003c3ffff */
.L_x_196:
[----:B------:R-:W-:-:S00]  /*a100*/  BRA `(.L_x_196) ;  /* 0xfffffffc00fc7947 */ /* 0x000fc0000383ffff */
[----:B------:R-:W-:-:S00]  /*a110*/  NOP ;  /* 0x0000000000007918 */ /* 0x000fc00000000000 */
        /* <DEDUP_REMOVED lines=14> */
.L_x_197:


//--------------------- .nv.global.init           --------------------------
	.section	.nv.global.init,"aw",@progbits
.nv.global.init:
	.type		$str$27,@object
	.size		$str$27,($str$28 - $str$27)
$str$27:
        /*0000*/ 	.byte	0x28, 0x61, 0x64, 0x64, 0x72, 0x65, 0x73, 0x73, 0x20, 0x26, 0x20, 0x6d, 0x61, 0x73, 0x6b, 0x29
        /*0010*/ 	.byte	0x20, 0x3d, 0x3d, 0x20, 0x30, 0x00
	.type		$str$28,@object
	.size		$str$28,($str$26 - $str$28)
$str$28:
        /*0016*/ 	.byte	0x2f, 0x74, 0x6d, 0x70, 0x2f, 0x63, 0x75, 0x74, 0x6c, 0x61, 0x73, 0x73, 0x5f, 0x73, 0x77, 0x65
        /*0026*/ 	.byte	0x65, 0x70, 0x5f, 0x73, 0x72, 0x63, 0x2f, 0x69, 0x6e, 0x63, 0x6c, 0x75, 0x64, 0x65, 0x2f, 0x63
        /*0036*/ 	.byte	0x75, 0x74, 0x65, 0x2f, 0x70, 0x6f, 0x69, 0x6e, 0x74, 0x65, 0x72, 0x5f, 0x66, 0x6c, 0x61, 0x67
        /*0046*/ 	.byte	0x67, 0x65, 0x64, 0x2e, 0x68, 0x70, 0x70, 0x00
	.type		$str$26,@object
	.size		$str$26,($str$25 - $str$26)
$str$26:
        /*004e*/ 	.byte	0x2f, 0x74, 0x6d, 0x70, 0x2f, 0x63, 0x75, 0x74, 0x6c, 0x61, 0x73, 0x73, 0x5f, 0x73, 0x77, 0x65
        /*005e*/ 	.byte	0x65, 0x70, 0x5f, 0x73, 0x72, 0x63, 0x2f, 0x69, 0x6e, 0x63, 0x6c, 0x75, 0x64, 0x65, 0x2f, 0x63
        /*006e*/ 	.byte	0x75, 0x74, 0x65, 0x2f, 0x61, 0x74, 0x6f, 0x6d, 0x2f, 0x63, 0x6f, 0x70, 0x79, 0x5f, 0x74, 0x72
        /*007e*/ 	.byte	0x61, 0x69, 0x74, 0x73, 0x5f, 0x73, 0x6d, 0x31, 0x30, 0x30, 0x2e, 0x68, 0x70, 0x70, 0x00
	.type		$str$25,@object
	.size		$str$25,(__unnamed_1 - $str$25)
$str$25:
        /*008d*/ 	.byte	0x28, 0x28, 0x75, 0x69, 0x6e, 0x74, 0x33, 0x32, 0x5f, 0x74, 0x28, 0x74, 0x68, 0x72, 0x65, 0x61
        /*009d*/ 	.byte	0x64, 0x49, 0x64, 0x78, 0x2e, 0x78, 0x29, 0x20, 0x2f, 0x20, 0x33, 0x32, 0x29, 0x20, 0x25, 0x20
        /*00ad*/ 	.byte	0x34, 0x29, 0x20, 0x3d, 0x3d, 0x20, 0x28, 0x28, 0x28, 0x74, 0x6d, 0x65, 0x6d, 0x5f, 0x61, 0x64
        /*00bd*/ 	.byte	0x64, 0x72, 0x20, 0x3e, 0x3e, 0x20, 0x31, 0x36, 0x29, 0x20, 0x2f, 0x20, 0x33, 0x32, 0x29, 0x20
        /*00cd*/ 	.byte	0x25, 0x20, 0x34, 0x29, 0x00
	.type		__unnamed_1,@object
	.size		__unnamed_1,(__unnamed_2 - __unnamed_1)
__unnamed_1:
        /*00d2*/ 	.byte	0x61, 0x75, 0x74, 0x6f, 0x20, 0x63, 0x75, 0x74, 0x65, 0x3a, 0x3a, 0x61, 0x73, 0x5f, 0x70, 0x6f
        /* <DEDUP_REMOVED lines=24> */
        /*0262*/ 	.byte	0x34, 0x30, 0x39, 0x36, 0x3e, 0x3e, 0x3e, 0x3e, 0x5d, 0x00
	.type		__unnamed_2,@object
	.size		__unnamed_2,(.L_2 - __unnamed_2)
__unnamed_2:
        /* <DEDUP_REMOVED lines=42> */
        /*050c*/ 	.byte	0x3e, 0x3e, 0x5d, 0x00
.L_2:


//--------------------- .nv.shared._ZN7cutlass13device_kernelINS_4gemm6kernel13GemmUniversalIN4cute5tupleIJiiiiEEENS1_10collective13CollectiveMmaINS1_35MainloopSm100TmaUmmaWarpSpecializedILi4ELi2ELi4ENS5_IJNS4_1CILi2EEENSA_ILi1EEESC_EEEEENS5_IJNSA_ILi256EEENSA_ILi128EEENSA_ILi32EEEEEENS_10bfloat16_tENS5_IJlSC_lEEESJ_SK_NS4_8TiledMMAINS4_8MMA_AtomIJNS4_26SM100_MMA_F16BF16_2x1SM_SSISJ_SJ_fLi256ELi128ELNS4_4UMMA5MajorE0ELSP_0ELNSO_7ScaleInE0ELSQ_0EEEEEENS4_6LayoutINS5_IJSC_SC_SC_EEENS5_IJNSA_ILi0EEESV_SV_EEEEENS5_IJNS4_10UnderscoreESY_SY_EEEEENS4_18SM100_TMA_2SM_LOADENS4_14ComposedLayoutINS4_7SwizzleILi2ELi4ELi3EEENS4_18smem_ptr_flag_bitsILi16EEENST_INS5_IJNSA_ILi8EEESH_EEENS5_IJSH_SC_EEEEEEEvNS4_8identityES11_S1B_vS1C_EENS_8epilogue10collective18CollectiveEpilogueINS1E_23Sm100TmaWarpSpecializedILi4ELi2ELi32ELb1ELb0EEEJNS5_IJSG_SG_SH_EEENS5_IJNST_ISG_SC_EENST_ISH_SC_EEEEESJ_SK_SJ_SK_NS1E_6fusion15FusionCallbacksIS1I_NS1N_17LinearCombinationISJ_fSJ_fLNS_15FloatRoundStyleE2EEES1J_S1M_JEEENS4_5SM1004TMEM4LOAD26SM100_TMEM_LOAD_32dp32b32xENS4_13SM90_TMA_LOADES1B_NS4_39AutoVectorizingCopyWithAssumedAlignmentILi128EEENS4_14SM90_TMA_STOREES1B_S1Z_S1Z_EEEvvEEEEvNT_6ParamsE --------------------------
	.section	.nv.shared._ZN7cutlass13device_kernelINS_4gemm6kernel13GemmUniversalIN4cute5tupleIJiiiiEEENS1_10collective13CollectiveMmaINS1_35MainloopSm100TmaUmmaWarpSpecializedILi4ELi2ELi4ENS5_IJNS4_1CILi2EEENSA_ILi1EEESC_EEEEENS5_IJNSA_ILi256EEENSA_ILi128EEENSA_ILi32EEEEEENS_10bfloat16_tENS5_IJlSC_lEEESJ_SK_NS4_8TiledMMAINS4_8MMA_AtomIJNS4_26SM100_MMA_F16BF16_2x1SM_SSISJ_SJ_fLi256ELi128ELNS4_4UMMA5MajorE0ELSP_0ELNSO_7ScaleInE0ELSQ_0EEEEEENS4_6LayoutINS5_IJSC_SC_SC_EEENS5_IJNSA_ILi0EEESV_SV_EEEEENS5_IJNS4_10UnderscoreESY_SY_EEEEENS4_18SM100_TMA_2SM_LOADENS4_14ComposedLayoutINS4_7SwizzleILi2ELi4ELi3EEENS4_18smem_ptr_flag_bitsILi16EEENST_INS5_IJNSA_ILi8EEESH_EEENS5_IJSH_SC_EEEEEEEvNS4_8identityES11_S1B_vS1C_EENS_8epilogue10collective18CollectiveEpilogueINS1E_23Sm100TmaWarpSpecializedILi4ELi2ELi32ELb1ELb0EEEJNS5_IJSG_SG_SH_EEENS5_IJNST_ISG_SC_EENST_ISH_SC_EEEEESJ_SK_SJ_SK_NS1E_6fusion15FusionCallbacksIS1I_NS1N_17LinearCombinationISJ_fSJ_fLNS_15FloatRoundStyleE2EEES1J_S1M_JEEENS4_5SM1004TMEM4LOAD26SM100_TMEM_LOAD_32dp32b32xENS4_13SM90_TMA_LOADES1B_NS4_39AutoVectorizingCopyWithAssumedAlignmentILi128EEENS4_14SM90_TMA_STOREES1B_S1Z_S1Z_EEEvvEEEEvNT_6ParamsE,"aw",@nobits
	.sectionflags	@""
	.align	16
	.zero		1024


//--------------------- .nv.shared.reserved.0     --------------------------
	.section	.nv.shared.reserved.0,"aw",@nobits
	.weak		__nv_reservedSMEM_offset_0_alias
	.size		__nv_reservedSMEM_offset_0_alias, 0, 64
	.other		__nv_reservedSMEM_offset_0_alias,@"STO_CUDA_RESERVED_SHARED STV_DEFAULT"
__nv_reservedSMEM_offset_0_alias:
	.zero		0
.nv.shared.reserved.0:
	.zero		64
	.weak		__nv_reservedSMEM_tcgen05_partition
	.type		__nv_reservedSMEM_tcgen05_partition,@object
	.size		__nv_reservedSMEM_tcgen05_partition,(.L_0 - __nv_reservedSMEM_tcgen05_partition)
__nv_reservedSMEM_tcgen05_partition:
	.zero		32
.L_0:


//--------------------- .nv.global                --------------------------
	.section	.nv.global,"aw",@nobits
.nv.global:
	.type		_ZN39_INTERNAL_fbb85489_4_k_cu_0f4c2417_83464cute1_E,@object
	.size		_ZN39_INTERNAL_fbb85489_4_k_cu_0f4c2417_83464cute1_E,(_ZN39_INTERNAL_fbb85489_4_k_cu_0f4c2417_83464cuda3std3__45__cpo6cbeginE - _ZN39_INTERNAL_fbb85489_4_k_cu_0f4c2417_83464cute1_E)
_ZN39_INTERNAL_fbb85489_4_k_cu_0f4c2417_83464cute1_E:
	.zero		1
	.type		_ZN39_INTERNAL_fbb85489_4_k_cu_0f4c2417_83464cuda3std3__45__cpo6cbeginE,@object
	.size		_ZN39_INTERNAL_fbb85489_4_k_cu_0f4c2417_83464cuda3std3__45__cpo6cbeginE,(_ZN39_INTERNAL_fbb85489_4_k_cu_0f4c2417_83464cuda3std3__48in_placeE - _ZN39_INTERNAL_fbb85489_4_k_cu_0f4c2417_83464cuda3std3__45__cpo6cbeginE)
_ZN39_INTERNAL_fbb85489_4_k_cu_0f4c2417_83464cuda3std3__45__cpo6cbeginE:
	.zero		1
	.type		_ZN39_INTERNAL_fbb85489_4_k_cu_0f4c2417_83464cuda3std3__48in_placeE,@object
	.size		_ZN39_INTERNAL_fbb85489_4_k_cu_0f4c2417_83464cuda3std3__48in_placeE,(_ZN39_INTERNAL_fbb85489_4_k_cu_0f4c2417_83464cuda3std6ranges3__45__cpo9iter_moveE - _ZN39_INTERNAL_fbb85489_4_k_cu_0f4c2417_83464cuda3std3__48in_placeE)
_ZN39_INTERNAL_fbb85489_4_k_cu_0f4c2417_83464cuda3std3__48in_placeE:
	.zero		1
	.type		_ZN39_INTERNAL_fbb85489_4_k_cu_0f4c2417_83464cuda3std6ranges3__45__cpo9iter_moveE,@object
	.size		_ZN39_INTERNAL_fbb85489_4_k_cu_0f4c2417_83464cuda3std6ranges3__45__cpo9iter_moveE,(_ZN39_INTERNAL_fbb85489_4_k_cu_0f4c2417_83464cuda3std3__45__cpo5beginE - _ZN39_INTERNAL_fbb85489_4_k_cu_0f4c2417_83464cuda3std6ranges3__45__cpo9iter_moveE)
_ZN39_INTERNAL_fbb85489_4_k_cu_0f4c2417_83464cuda3std6ranges3__45__cpo9iter_moveE:
	.zero		1
	.type		_ZN39_INTERNAL_fbb85489_4_k_cu_0f4c2417_83464cuda3std3__45__cpo5beginE,@object
	.size		_ZN39_INTERNAL_fbb85489_4_k_cu_0f4c2417_83464cuda3std3__45__cpo5beginE,(_ZN39_INTERNAL_fbb85489_4_k_cu_0f4c2417_83464cuda3std3__441_GLOBAL__N__fbb85489_4_k_cu_0f4c2417_83466ignoreE - _ZN39_INTERNAL_fbb85489_4_k_cu_0f4c2417_83464cuda3std3__45__cpo5beginE)
_ZN39_INTERNAL_fbb85489_4_k_cu_0f4c2417_83464cuda3std3__45__cpo5beginE:
	.zero		1
	.type		_ZN39_INTERNAL_fbb85489_4_k_cu_0f4c2417_83464cuda3std3__441_GLOBAL__N__fbb85489_4_k_cu_0f4c2417_83466ignoreE,@object
	.size		_ZN39_INTERNAL_fbb85489_4_k_cu_0f4c2417_83464cuda3std3__441_GLOBAL__N__fbb85489_4_k_cu_0f4c2417_83466ignoreE,(_ZN39_INTERNAL_fbb85489_4_k_cu_0f4c2417_83464cute7productE - _ZN39_INTERNAL_fbb85489_4_k_cu_0f4c2417_83464cuda3std3__441_GLOBAL__N__fbb85489_4_k_cu_0f4c2417_83466ignoreE)
_ZN39_INTERNAL_fbb85489_4_k_cu_0f4c2417_83464cuda3std3__441_GLOBAL__N__fbb85489_4_k_cu_0f4c2417_83466ignoreE:
	.zero		1
	.type		_ZN39_INTERNAL_fbb85489_4_k_cu_0f4c2417_83464cute7productE,@object
	.size		_ZN39_INTERNAL_fbb85489_4_k_cu_0f4c2417_83464cute7productE,(_ZN39_INTERNAL_fbb85489_4_k_cu_0f4c2417_83464cuda3std3__45__cpo3endE - _ZN39_INTERNAL_fbb85489_4_k_cu_0f4c2417_83464cute7productE)
_ZN39_INTERNAL_fbb85489_4_k_cu_0f4c2417_83464cute7productE:
	.zero		1
	.type		_ZN39_INTERNAL_fbb85489_4_k_cu_0f4c2417_83464cuda3std3__45__cpo3endE,@object
	.size		_ZN39_INTERNAL_fbb85489_4_k_cu_0f4c2417_83464cuda3std3__45__cpo3endE,(_ZN39_INTERNAL_fbb85489_4_k_cu_0f4c2417_83464cuda3std3__419piecewise_constructE - _ZN39_INTERNAL_fbb85489_4_k_cu_0f4c2417_83464cuda3std3__45__cpo3endE)
_ZN39_INTERNAL_fbb85489_4_k_cu_0f4c2417_83464cuda3std3__45__cpo3endE:
	.zero		1
	.type		_ZN39_INTERNAL_fbb85489_4_k_cu_0f4c2417_83464cuda3std3__419piecewise_constructE,@object
	.size		_ZN39_INTERNAL_fbb85489_4_k_cu_0f4c2417_83464cuda3std3__419piecewise_constructE,(_ZN39_INTERNAL_fbb85489_4_k_cu_0f4c2417_83464cuda3std3__45__cpo4cendE - _ZN39_INTERNAL_fbb85489_4_k_cu_0f4c2417_83464cuda3std3__419piecewise_constructE)
_ZN39_INTERNAL_fbb85489_4_k_cu_0f4c2417_83464cuda3std3__419piecewise_constructE:
	.zero		1
	.type		_ZN39_INTERNAL_fbb85489_4_k_cu_0f4c2417_83464cuda3std3__45__cpo4cendE,@object
	.size		_ZN39_INTERNAL_fbb85489_4_k_cu_0f4c2417_83464cuda3std3__45__cpo4cendE,(_ZN39_INTERNAL_fbb85489_4_k_cu_0f4c2417_83464cuda3std6ranges3__45__cpo4swapE - _ZN39_INTERNAL_fbb85489_4_k_cu_0f4c2417_83464cuda3std3__45__cpo4cendE)
_ZN39_INTERNAL_fbb85489_4_k_cu_0f4c2417_83464cuda3std3__45__cpo4cendE:
	.zero		1
	.type		_ZN39_INTERNAL_fbb85489_4_k_cu_0f4c2417_83464cuda3std6ranges3__45__cpo4swapE,@object
	.size		_ZN39_INTERNAL_fbb85489_4_k_cu_0f4c2417_83464cuda3std6ranges3__45__cpo4swapE,(.L_10 - _ZN39_INTERNAL_fbb85489_4_k_cu_0f4c2417_83464cuda3std6ranges3__45__cpo4swapE)
_ZN39_INTERNAL_fbb85489_4_k_cu_0f4c2417_83464cuda3std6ranges3__45__cpo4swapE:
	.zero		1
.L_10:


//--------------------- .nv.constant0._ZN7cutlass13device_kernelINS_4gemm6kernel13GemmUniversalIN4cute5tupleIJiiiiEEENS1_10collective13CollectiveMmaINS1_35MainloopSm100TmaUmmaWarpSpecializedILi4ELi2ELi4ENS5_IJNS4_1CILi2EEENSA_ILi1EEESC_EEEEENS5_IJNSA_ILi256EEENSA_ILi128EEENSA_ILi32EEEEEENS_10bfloat16_tENS5_IJlSC_lEEESJ_SK_NS4_8TiledMMAINS4_8MMA_AtomIJNS4_26SM100_MMA_F16BF16_2x1SM_SSISJ_SJ_fLi256ELi128ELNS4_4UMMA5MajorE0ELSP_0ELNSO_7ScaleInE0ELSQ_0EEEEEENS4_6LayoutINS5_IJSC_SC_SC_EEENS5_IJNSA_ILi0EEESV_SV_EEEEENS5_IJNS4_10UnderscoreESY_SY_EEEEENS4_18SM100_TMA_2SM_LOADENS4_14ComposedLayoutINS4_7SwizzleILi2ELi4ELi3EEENS4_18smem_ptr_flag_bitsILi16EEENST_INS5_IJNSA_ILi8EEESH_EEENS5_IJSH_SC_EEEEEEEvNS4_8identityES11_S1B_vS1C_EENS_8epilogue10collective18CollectiveEpilogueINS1E_23Sm100TmaWarpSpecializedILi4ELi2ELi32ELb1ELb0EEEJNS5_IJSG_SG_SH_EEENS5_IJNST_ISG_SC_EENST_ISH_SC_EEEEESJ_SK_SJ_SK_NS1E_6fusion15FusionCallbacksIS1I_NS1N_17LinearCombinationISJ_fSJ_fLNS_15FloatRoundStyleE2EEES1J_S1M_JEEENS4_5SM1004TMEM4LOAD26SM100_TMEM_LOAD_32dp32b32xENS4_13SM90_TMA_LOADES1B_NS4_39AutoVectorizingCopyWithAssumedAlignmentILi128EEENS4_14SM90_TMA_STOREES1B_S1Z_S1Z_EEEvvEEEEvNT_6ParamsE --------------------------
	.section	.nv.constant0._ZN7cutlass13device_kernelINS_4gemm6kernel13GemmUniversalIN4cute5tupleIJiiiiEEENS1_10collective13CollectiveMmaINS1_35MainloopSm100TmaUmmaWarpSpecializedILi4ELi2ELi4ENS5_IJNS4_1CILi2EEENSA_ILi1EEESC_EEEEENS5_IJNSA_ILi256EEENSA_ILi128EEENSA_ILi32EEEEEENS_10bfloat16_tENS5_IJlSC_lEEESJ_SK_NS4_8TiledMMAINS4_8MMA_AtomIJNS4_26SM100_MMA_F16BF16_2x1SM_SSISJ_SJ_fLi256ELi128ELNS4_4UMMA5MajorE0ELSP_0ELNSO_7ScaleInE0ELSQ_0EEEEEENS4_6LayoutINS5_IJSC_SC_SC_EEENS5_IJNSA_ILi0EEESV_SV_EEEEENS5_IJNS4_10UnderscoreESY_SY_EEEEENS4_18SM100_TMA_2SM_LOADENS4_14ComposedLayoutINS4_7SwizzleILi2ELi4ELi3EEENS4_18smem_ptr_flag_bitsILi16EEENST_INS5_IJNSA_ILi8EEESH_EEENS5_IJSH_SC_EEEEEEEvNS4_8identityES11_S1B_vS1C_EENS_8epilogue10collective18CollectiveEpilogueINS1E_23Sm100TmaWarpSpecializedILi4ELi2ELi32ELb1ELb0EEEJNS5_IJSG_SG_SH_EEENS5_IJNST_ISG_SC_EENST_ISH_SC_EEEEESJ_SK_SJ_SK_NS1E_6fusion15FusionCallbacksIS1I_NS1N_17LinearCombinationISJ_fSJ_fLNS_15FloatRoundStyleE2EEES1J_S1M_JEEENS4_5SM1004TMEM4LOAD26SM100_TMEM_LOAD_32dp32b32xENS4_13SM90_TMA_LOADES1B_NS4_39AutoVectorizingCopyWithAssumedAlignmentILi128EEENS4_14SM90_TMA_STOREES1B_S1Z_S1Z_EEEvvEEEEvNT_6ParamsE,"a",@progbits
	.sectionflags	@""
	.align	4
.nv.constant0._ZN7cutlass13device_kernelINS_4gemm6kernel13GemmUniversalIN4cute5tupleIJiiiiEEENS1_10collective13CollectiveMmaINS1_35MainloopSm100TmaUmmaWarpSpecializedILi4ELi2ELi4ENS5_IJNS4_1CILi2EEENSA_ILi1EEESC_EEEEENS5_IJNSA_ILi256EEENSA_ILi128EEENSA_ILi32EEEEEENS_10bfloat16_tENS5_IJlSC_lEEESJ_SK_NS4_8TiledMMAINS4_8MMA_AtomIJNS4_26SM100_MMA_F16BF16_2x1SM_SSISJ_SJ_fLi256ELi128ELNS4_4UMMA5MajorE0ELSP_0ELNSO_7ScaleInE0ELSQ_0EEEEEENS4_6LayoutINS5_IJSC_SC_SC_EEENS5_IJNSA_ILi0EEESV_SV_EEEEENS5_IJNS4_10UnderscoreESY_SY_EEEEENS4_18SM100_TMA_2SM_LOADENS4_14ComposedLayoutINS4_7SwizzleILi2ELi4ELi3EEENS4_18smem_ptr_flag_bitsILi16EEENST_INS5_IJNSA_ILi8EEESH_EEENS5_IJSH_SC_EEEEEEEvNS4_8identityES11_S1B_vS1C_EENS_8epilogue10collective18CollectiveEpilogueINS1E_23Sm100TmaWarpSpecializedILi4ELi2ELi32ELb1ELb0EEEJNS5_IJSG_SG_SH_EEENS5_IJNST_ISG_SC_EENST_ISH_SC_EEEEESJ_SK_SJ_SK_NS1E_6fusion15FusionCallbacksIS1I_NS1N_17LinearCombinationISJ_fSJ_fLNS_15FloatRoundStyleE2EEES1J_S1M_JEEENS4_5SM1004TMEM4LOAD26SM100_TMEM_LOAD_32dp32b32xENS4_13SM90_TMA_LOADES1B_NS4_39AutoVectorizingCopyWithAssumedAlignmentILi128EEENS4_14SM90_TMA_STOREES1B_S1Z_S1Z_EEEvvEEEEvNT_6ParamsE:
	.zero		2944


//--------------------- SYMBOLS --------------------------

	.type		.nv.reservedSmem.offset0,@object
	.size		.nv.reservedSmem.offset0,0x4
	.type		.nv.reservedSmem.cap,@object
	.size		.nv.reservedSmem.cap,0x4
	.type		__assertfail,@function
